//
// Generated by NVIDIA NVVM Compiler
//
// Compiler Build ID: CL-36424714
// Cuda compilation tools, release 13.0, V13.0.88
// Based on NVVM 20.0.0
//

.version 9.0
.target sm_100
.address_size 64

	// .globl	_Z19matrixNormOptimizedPfS_i
// _ZZ19matrixNormOptimizedPfS_iE10shared_col has been demoted

.visible .entry _Z19matrixNormOptimizedPfS_i(
	.param .u64 .ptr .align 1 _Z19matrixNormOptimizedPfS_i_param_0,
	.param .u64 .ptr .align 1 _Z19matrixNormOptimizedPfS_i_param_1,
	.param .u32 _Z19matrixNormOptimizedPfS_i_param_2
)
{
	.reg .pred 	%p<66>;
	.reg .b32 	%r<202>;
	.reg .b32 	%f<347>;
	.reg .b64 	%rd<69>;
	// demoted variable
	.shared .align 4 .b8 _ZZ19matrixNormOptimizedPfS_iE10shared_col[1024];
	ld.param.u64 	%rd3, [_Z19matrixNormOptimizedPfS_i_param_0];
	ld.param.u64 	%rd4, [_Z19matrixNormOptimizedPfS_i_param_1];
	ld.param.u32 	%r81, [_Z19matrixNormOptimizedPfS_i_param_2];
	cvta.to.global.u64 	%rd1, %rd3;
	cvta.to.global.u64 	%rd2, %rd4;
	mov.u32 	%r82, %ctaid.x;
	mov.u32 	%r83, %ntid.x;
	mul.lo.s32 	%r1, %r82, %r83;
	mov.u32 	%r2, %tid.x;
	add.s32 	%r3, %r1, %r2;
	setp.ge.s32 	%p1, %r3, %r81;
	@%p1 bra 	$L__BB0_77;
	setp.lt.s32 	%p2, %r81, 1;
	@%p2 bra 	$L__BB0_14;
	add.s32 	%r85, %r81, -1;
	and.b32  	%r4, %r81, 15;
	setp.lt.u32 	%p3, %r85, 15;
	mov.b32 	%r179, 0;
	@%p3 bra 	$L__BB0_5;
	and.b32  	%r179, %r81, 2147483632;
	neg.s32 	%r177, %r179;
	mov.u32 	%r87, _ZZ19matrixNormOptimizedPfS_iE10shared_col;
	add.s32 	%r175, %r87, 32;
	shl.b32 	%r7, %r81, 4;
	mul.wide.u32 	%rd7, %r81, 4;
	mov.u32 	%r176, %r3;
$L__BB0_4:
	.pragma "nounroll";
	mul.wide.s32 	%rd5, %r176, 4;
	add.s64 	%rd6, %rd1, %rd5;
	ld.global.f32 	%f42, [%rd6];
	st.shared.f32 	[%r175+-32], %f42;
	add.s64 	%rd8, %rd6, %rd7;
	ld.global.f32 	%f43, [%rd8];
	st.shared.f32 	[%r175+-28], %f43;
	add.s64 	%rd9, %rd8, %rd7;
	ld.global.f32 	%f44, [%rd9];
	st.shared.f32 	[%r175+-24], %f44;
	add.s64 	%rd10, %rd9, %rd7;
	ld.global.f32 	%f45, [%rd10];
	st.shared.f32 	[%r175+-20], %f45;
	add.s64 	%rd11, %rd10, %rd7;
	ld.global.f32 	%f46, [%rd11];
	st.shared.f32 	[%r175+-16], %f46;
	add.s64 	%rd12, %rd11, %rd7;
	ld.global.f32 	%f47, [%rd12];
	st.shared.f32 	[%r175+-12], %f47;
	add.s64 	%rd13, %rd12, %rd7;
	ld.global.f32 	%f48, [%rd13];
	st.shared.f32 	[%r175+-8], %f48;
	add.s64 	%rd14, %rd13, %rd7;
	ld.global.f32 	%f49, [%rd14];
	st.shared.f32 	[%r175+-4], %f49;
	add.s64 	%rd15, %rd14, %rd7;
	ld.global.f32 	%f50, [%rd15];
	st.shared.f32 	[%r175], %f50;
	add.s64 	%rd16, %rd15, %rd7;
	ld.global.f32 	%f51, [%rd16];
	st.shared.f32 	[%r175+4], %f51;
	add.s64 	%rd17, %rd16, %rd7;
	ld.global.f32 	%f52, [%rd17];
	st.shared.f32 	[%r175+8], %f52;
	add.s64 	%rd18, %rd17, %rd7;
	ld.global.f32 	%f53, [%rd18];
	st.shared.f32 	[%r175+12], %f53;
	add.s64 	%rd19, %rd18, %rd7;
	ld.global.f32 	%f54, [%rd19];
	st.shared.f32 	[%r175+16], %f54;
	add.s64 	%rd20, %rd19, %rd7;
	ld.global.f32 	%f55, [%rd20];
	st.shared.f32 	[%r175+20], %f55;
	add.s64 	%rd21, %rd20, %rd7;
	ld.global.f32 	%f56, [%rd21];
	st.shared.f32 	[%r175+24], %f56;
	add.s64 	%rd22, %rd21, %rd7;
	ld.global.f32 	%f57, [%rd22];
	st.shared.f32 	[%r175+28], %f57;
	add.s32 	%r177, %r177, 16;
	add.s32 	%r176, %r176, %r7;
	add.s32 	%r175, %r175, 64;
	setp.ne.s32 	%p4, %r177, 0;
	@%p4 bra 	$L__BB0_4;
$L__BB0_5:
	setp.eq.s32 	%p5, %r4, 0;
	@%p5 bra 	$L__BB0_14;
	and.b32  	%r15, %r81, 7;
	setp.lt.u32 	%p6, %r4, 8;
	@%p6 bra 	$L__BB0_8;
	mad.lo.s32 	%r88, %r179, %r81, %r3;
	mul.wide.s32 	%rd23, %r88, 4;
	add.s64 	%rd24, %rd1, %rd23;
	ld.global.f32 	%f58, [%rd24];
	shl.b32 	%r89, %r179, 2;
	mov.u32 	%r90, _ZZ19matrixNormOptimizedPfS_iE10shared_col;
	add.s32 	%r91, %r90, %r89;
	st.shared.f32 	[%r91], %f58;
	mul.wide.u32 	%rd25, %r81, 4;
	add.s64 	%rd26, %rd24, %rd25;
	ld.global.f32 	%f59, [%rd26];
	st.shared.f32 	[%r91+4], %f59;
	add.s64 	%rd27, %rd26, %rd25;
	ld.global.f32 	%f60, [%rd27];
	st.shared.f32 	[%r91+8], %f60;
	add.s64 	%rd28, %rd27, %rd25;
	ld.global.f32 	%f61, [%rd28];
	st.shared.f32 	[%r91+12], %f61;
	add.s64 	%rd29, %rd28, %rd25;
	ld.global.f32 	%f62, [%rd29];
	st.shared.f32 	[%r91+16], %f62;
	add.s64 	%rd30, %rd29, %rd25;
	ld.global.f32 	%f63, [%rd30];
	st.shared.f32 	[%r91+20], %f63;
	add.s64 	%rd31, %rd30, %rd25;
	ld.global.f32 	%f64, [%rd31];
	st.shared.f32 	[%r91+24], %f64;
	add.s64 	%rd32, %rd31, %rd25;
	ld.global.f32 	%f65, [%rd32];
	st.shared.f32 	[%r91+28], %f65;
	add.s32 	%r179, %r179, 8;
$L__BB0_8:
	setp.eq.s32 	%p7, %r15, 0;
	@%p7 bra 	$L__BB0_14;
	and.b32  	%r18, %r81, 3;
	setp.lt.u32 	%p8, %r15, 4;
	@%p8 bra 	$L__BB0_11;
	mad.lo.s32 	%r92, %r179, %r81, %r3;
	mul.wide.s32 	%rd33, %r92, 4;
	add.s64 	%rd34, %rd1, %rd33;
	ld.global.f32 	%f66, [%rd34];
	shl.b32 	%r93, %r179, 2;
	mov.u32 	%r94, _ZZ19matrixNormOptimizedPfS_iE10shared_col;
	add.s32 	%r95, %r94, %r93;
	st.shared.f32 	[%r95], %f66;
	mul.wide.u32 	%rd35, %r81, 4;
	add.s64 	%rd36, %rd34, %rd35;
	ld.global.f32 	%f67, [%rd36];
	st.shared.f32 	[%r95+4], %f67;
	add.s64 	%rd37, %rd36, %rd35;
	ld.global.f32 	%f68, [%rd37];
	st.shared.f32 	[%r95+8], %f68;
	add.s64 	%rd38, %rd37, %rd35;
	ld.global.f32 	%f69, [%rd38];
	st.shared.f32 	[%r95+12], %f69;
	add.s32 	%r179, %r179, 4;
$L__BB0_11:
	setp.eq.s32 	%p9, %r18, 0;
	@%p9 bra 	$L__BB0_14;
	shl.b32 	%r96, %r179, 2;
	mov.u32 	%r97, _ZZ19matrixNormOptimizedPfS_iE10shared_col;
	add.s32 	%r183, %r97, %r96;
	mad.lo.s32 	%r182, %r179, %r81, %r3;
	neg.s32 	%r181, %r18;
$L__BB0_13:
	.pragma "nounroll";
	mul.wide.s32 	%rd39, %r182, 4;
	add.s64 	%rd40, %rd1, %rd39;
	ld.global.f32 	%f70, [%rd40];
	st.shared.f32 	[%r183], %f70;
	add.s32 	%r183, %r183, 4;
	add.s32 	%r182, %r182, %r81;
	add.s32 	%r181, %r181, 1;
	setp.ne.s32 	%p10, %r181, 0;
	@%p10 bra 	$L__BB0_13;
$L__BB0_14:
	setp.lt.s32 	%p11, %r81, 1;
	bar.sync 	0;
	mov.f32 	%f339, 0f00000000;
	@%p11 bra 	$L__BB0_27;
	add.s32 	%r99, %r81, -1;
	and.b32  	%r30, %r81, 15;
	setp.lt.u32 	%p12, %r99, 15;
	mov.b32 	%r187, 0;
	mov.f32 	%f339, 0f00000000;
	@%p12 bra 	$L__BB0_18;
	and.b32  	%r187, %r81, 2147483632;
	mov.u32 	%r101, _ZZ19matrixNormOptimizedPfS_iE10shared_col;
	add.s32 	%r184, %r101, 32;
	neg.s32 	%r185, %r187;
	mov.f32 	%f339, 0f00000000;
$L__BB0_17:
	.pragma "nounroll";
	ld.shared.f32 	%f75, [%r184+-32];
	add.f32 	%f76, %f339, %f75;
	ld.shared.f32 	%f77, [%r184+-28];
	add.f32 	%f78, %f76, %f77;
	ld.shared.f32 	%f79, [%r184+-24];
	add.f32 	%f80, %f78, %f79;
	ld.shared.f32 	%f81, [%r184+-20];
	add.f32 	%f82, %f80, %f81;
	ld.shared.f32 	%f83, [%r184+-16];
	add.f32 	%f84, %f82, %f83;
	ld.shared.f32 	%f85, [%r184+-12];
	add.f32 	%f86, %f84, %f85;
	ld.shared.f32 	%f87, [%r184+-8];
	add.f32 	%f88, %f86, %f87;
	ld.shared.f32 	%f89, [%r184+-4];
	add.f32 	%f90, %f88, %f89;
	ld.shared.f32 	%f91, [%r184];
	add.f32 	%f92, %f90, %f91;
	ld.shared.f32 	%f93, [%r184+4];
	add.f32 	%f94, %f92, %f93;
	ld.shared.f32 	%f95, [%r184+8];
	add.f32 	%f96, %f94, %f95;
	ld.shared.f32 	%f97, [%r184+12];
	add.f32 	%f98, %f96, %f97;
	ld.shared.f32 	%f99, [%r184+16];
	add.f32 	%f100, %f98, %f99;
	ld.shared.f32 	%f101, [%r184+20];
	add.f32 	%f102, %f100, %f101;
	ld.shared.f32 	%f103, [%r184+24];
	add.f32 	%f104, %f102, %f103;
	ld.shared.f32 	%f105, [%r184+28];
	add.f32 	%f339, %f104, %f105;
	add.s32 	%r185, %r185, 16;
	add.s32 	%r184, %r184, 64;
	setp.ne.s32 	%p13, %r185, 0;
	@%p13 bra 	$L__BB0_17;
$L__BB0_18:
	setp.eq.s32 	%p14, %r30, 0;
	@%p14 bra 	$L__BB0_27;
	and.b32  	%r38, %r81, 7;
	setp.lt.u32 	%p15, %r30, 8;
	@%p15 bra 	$L__BB0_21;
	shl.b32 	%r102, %r187, 2;
	mov.u32 	%r103, _ZZ19matrixNormOptimizedPfS_iE10shared_col;
	add.s32 	%r104, %r103, %r102;
	ld.shared.f32 	%f107, [%r104];
	add.f32 	%f108, %f339, %f107;
	ld.shared.f32 	%f109, [%r104+4];
	add.f32 	%f110, %f108, %f109;
	ld.shared.f32 	%f111, [%r104+8];
	add.f32 	%f112, %f110, %f111;
	ld.shared.f32 	%f113, [%r104+12];
	add.f32 	%f114, %f112, %f113;
	ld.shared.f32 	%f115, [%r104+16];
	add.f32 	%f116, %f114, %f115;
	ld.shared.f32 	%f117, [%r104+20];
	add.f32 	%f118, %f116, %f117;
	ld.shared.f32 	%f119, [%r104+24];
	add.f32 	%f120, %f118, %f119;
	ld.shared.f32 	%f121, [%r104+28];
	add.f32 	%f339, %f120, %f121;
	add.s32 	%r187, %r187, 8;
$L__BB0_21:
	setp.eq.s32 	%p16, %r38, 0;
	@%p16 bra 	$L__BB0_27;
	and.b32  	%r41, %r81, 3;
	setp.lt.u32 	%p17, %r38, 4;
	@%p17 bra 	$L__BB0_24;
	shl.b32 	%r105, %r187, 2;
	mov.u32 	%r106, _ZZ19matrixNormOptimizedPfS_iE10shared_col;
	add.s32 	%r107, %r106, %r105;
	ld.shared.f32 	%f123, [%r107];
	add.f32 	%f124, %f339, %f123;
	ld.shared.f32 	%f125, [%r107+4];
	add.f32 	%f126, %f124, %f125;
	ld.shared.f32 	%f127, [%r107+8];
	add.f32 	%f128, %f126, %f127;
	ld.shared.f32 	%f129, [%r107+12];
	add.f32 	%f339, %f128, %f129;
	add.s32 	%r187, %r187, 4;
$L__BB0_24:
	setp.eq.s32 	%p18, %r41, 0;
	@%p18 bra 	$L__BB0_27;
	shl.b32 	%r108, %r187, 2;
	mov.u32 	%r109, _ZZ19matrixNormOptimizedPfS_iE10shared_col;
	add.s32 	%r190, %r109, %r108;
	neg.s32 	%r189, %r41;
$L__BB0_26:
	.pragma "nounroll";
	ld.shared.f32 	%f130, [%r190];
	add.f32 	%f339, %f339, %f130;
	add.s32 	%r190, %r190, 4;
	add.s32 	%r189, %r189, 1;
	setp.ne.s32 	%p19, %r189, 0;
	@%p19 bra 	$L__BB0_26;
$L__BB0_27:
	setp.lt.s32 	%p20, %r81, 1;
	cvt.rn.f32.s32 	%f14, %r81;
	div.rn.f32 	%f15, %f339, %f14;
	mov.f32 	%f343, 0f00000000;
	@%p20 bra 	$L__BB0_48;
	setp.eq.s32 	%p21, %r81, 1;
	mov.b32 	%r193, 0;
	mov.f32 	%f343, 0f00000000;
	@%p21 bra 	$L__BB0_41;
	and.b32  	%r193, %r81, 2147483646;
	mov.u32 	%r112, _ZZ19matrixNormOptimizedPfS_iE10shared_col;
	add.s32 	%r191, %r112, 4;
	neg.s32 	%r192, %r193;
	mov.f32 	%f343, 0f00000000;
$L__BB0_30:
	ld.shared.f32 	%f136, [%r191+-4];
	sub.f32 	%f17, %f136, %f15;
	abs.f32 	%f18, %f17;
	setp.eq.f32 	%p22, %f17, 0f3F800000;
	mov.f32 	%f341, 0f3F800000;
	@%p22 bra 	$L__BB0_35;
	setp.num.f32 	%p23, %f18, %f18;
	@%p23 bra 	$L__BB0_33;
	mov.f32 	%f192, 0f40000000;
	add.rn.f32 	%f341, %f17, %f192;
	bra.uni 	$L__BB0_35;
$L__BB0_33:
	setp.lt.f32 	%p24, %f18, 0f00800000;
	mul.f32 	%f137, %f18, 0f4B800000;
	selp.f32 	%f138, %f137, %f18, %p24;
	mov.b32 	%r113, %f138;
	add.s32 	%r114, %r113, -1060439283;
	and.b32  	%r115, %r114, -8388608;
	sub.s32 	%r116, %r113, %r115;
	mov.b32 	%f139, %r116;
	cvt.rn.f32.s32 	%f140, %r115;
	selp.f32 	%f141, 0fC1C00000, 0f00000000, %p24;
	fma.rn.f32 	%f142, %f140, 0f34000000, %f141;
	add.f32 	%f143, %f139, 0fBF800000;
	add.f32 	%f144, %f139, 0f3F800000;
	rcp.approx.ftz.f32 	%f145, %f144;
	add.f32 	%f146, %f143, %f143;
	mul.f32 	%f147, %f146, %f145;
	mul.f32 	%f148, %f147, %f147;
	neg.f32 	%f149, %f147;
	sub.f32 	%f150, %f143, %f147;
	add.f32 	%f151, %f150, %f150;
	fma.rn.f32 	%f152, %f149, %f143, %f151;
	mul.rn.f32 	%f153, %f145, %f152;
	fma.rn.f32 	%f154, %f148, 0f3A2C32E4, 0f3B52E7DB;
	fma.rn.f32 	%f155, %f154, %f148, 0f3C93BB73;
	fma.rn.f32 	%f156, %f155, %f148, 0f3DF6384F;
	mul.rn.f32 	%f157, %f156, %f148;
	fma.rn.f32 	%f158, %f147, 0f3FB8AA3B, %f142;
	mul.f32 	%f159, %f157, 0f40400000;
	sub.f32 	%f160, %f142, %f158;
	fma.rn.f32 	%f161, %f147, 0f3FB8AA3B, %f160;
	fma.rn.f32 	%f162, %f153, 0f3FB8AA3B, %f161;
	fma.rn.f32 	%f163, %f147, 0f32A55E34, %f162;
	fma.rn.f32 	%f164, %f159, %f153, %f163;
	fma.rn.f32 	%f165, %f157, %f147, %f164;
	add.rn.f32 	%f166, %f158, %f165;
	mov.f32 	%f167, 0f40000000;
	mul.rn.f32 	%f168, %f166, %f167;
	cvt.rni.f32.f32 	%f169, %f168;
	sub.f32 	%f170, %f168, %f169;
	neg.f32 	%f171, %f168;
	fma.rn.f32 	%f172, %f166, 0f40000000, %f171;
	neg.f32 	%f173, %f158;
	add.rn.f32 	%f174, %f166, %f173;
	neg.f32 	%f175, %f174;
	add.rn.f32 	%f176, %f165, %f175;
	fma.rn.f32 	%f177, %f176, 0f40000000, %f172;
	add.f32 	%f178, %f170, %f177;
	setp.gt.f32 	%p25, %f169, 0f00000000;
	selp.b32 	%r117, 0, -2097152000, %p25;
	setp.neu.f32 	%p26, %f17, 0f00000000;
	setp.neu.f32 	%p27, %f18, 0f7F800000;
	setp.lt.f32 	%p28, %f168, 0f00000000;
	selp.f32 	%f179, 0f00000000, 0f7F800000, %p28;
	abs.f32 	%f180, %f168;
	setp.gt.f32 	%p29, %f180, 0f43180000;
	cvt.rzi.s32.f32 	%r118, %f169;
	shl.b32 	%r119, %r118, 23;
	sub.s32 	%r120, %r119, %r117;
	mov.b32 	%f181, %r120;
	add.s32 	%r121, %r117, 2130706432;
	mov.b32 	%f182, %r121;
	fma.rn.f32 	%f183, %f178, 0f391FCB8E, 0f3AAF85ED;
	fma.rn.f32 	%f184, %f183, %f178, 0f3C1D9856;
	fma.rn.f32 	%f185, %f184, %f178, 0f3D6357BB;
	fma.rn.f32 	%f186, %f185, %f178, 0f3E75FDEC;
	fma.rn.f32 	%f187, %f186, %f178, 0f3F317218;
	fma.rn.f32 	%f188, %f187, %f178, 0f3F800000;
	mul.f32 	%f189, %f188, %f182;
	mul.f32 	%f190, %f189, %f181;
	selp.f32 	%f341, %f179, %f190, %p29;
	and.pred  	%p30, %p26, %p27;
	@%p30 bra 	$L__BB0_35;
	add.f32 	%f191, %f17, %f17;
	mov.b32 	%r122, %f191;
	and.b32  	%r123, %r122, 2147483647;
	mov.b32 	%f341, %r123;
$L__BB0_35:
	add.f32 	%f23, %f343, %f341;
	ld.shared.f32 	%f194, [%r191];
	sub.f32 	%f24, %f194, %f15;
	abs.f32 	%f25, %f24;
	setp.eq.f32 	%p31, %f24, 0f3F800000;
	mov.f32 	%f342, 0f3F800000;
	@%p31 bra 	$L__BB0_40;
	setp.nan.f32 	%p32, %f25, %f25;
	@%p32 bra 	$L__BB0_39;
	setp.lt.f32 	%p33, %f25, 0f00800000;
	mul.f32 	%f195, %f25, 0f4B800000;
	selp.f32 	%f196, %f195, %f25, %p33;
	mov.b32 	%r124, %f196;
	add.s32 	%r125, %r124, -1060439283;
	and.b32  	%r126, %r125, -8388608;
	sub.s32 	%r127, %r124, %r126;
	mov.b32 	%f197, %r127;
	cvt.rn.f32.s32 	%f198, %r126;
	selp.f32 	%f199, 0fC1C00000, 0f00000000, %p33;
	fma.rn.f32 	%f200, %f198, 0f34000000, %f199;
	add.f32 	%f201, %f197, 0fBF800000;
	add.f32 	%f202, %f197, 0f3F800000;
	rcp.approx.ftz.f32 	%f203, %f202;
	add.f32 	%f204, %f201, %f201;
	mul.f32 	%f205, %f204, %f203;
	mul.f32 	%f206, %f205, %f205;
	neg.f32 	%f207, %f205;
	sub.f32 	%f208, %f201, %f205;
	add.f32 	%f209, %f208, %f208;
	fma.rn.f32 	%f210, %f207, %f201, %f209;
	mul.rn.f32 	%f211, %f203, %f210;
	fma.rn.f32 	%f212, %f206, 0f3A2C32E4, 0f3B52E7DB;
	fma.rn.f32 	%f213, %f212, %f206, 0f3C93BB73;
	fma.rn.f32 	%f214, %f213, %f206, 0f3DF6384F;
	mul.rn.f32 	%f215, %f214, %f206;
	fma.rn.f32 	%f216, %f205, 0f3FB8AA3B, %f200;
	mul.f32 	%f217, %f215, 0f40400000;
	sub.f32 	%f218, %f200, %f216;
	fma.rn.f32 	%f219, %f205, 0f3FB8AA3B, %f218;
	fma.rn.f32 	%f220, %f211, 0f3FB8AA3B, %f219;
	fma.rn.f32 	%f221, %f205, 0f32A55E34, %f220;
	fma.rn.f32 	%f222, %f217, %f211, %f221;
	fma.rn.f32 	%f223, %f215, %f205, %f222;
	add.rn.f32 	%f224, %f216, %f223;
	mov.f32 	%f225, 0f40000000;
	mul.rn.f32 	%f226, %f224, %f225;
	cvt.rni.f32.f32 	%f227, %f226;
	sub.f32 	%f228, %f226, %f227;
	neg.f32 	%f229, %f226;
	fma.rn.f32 	%f230, %f224, 0f40000000, %f229;
	neg.f32 	%f231, %f216;
	add.rn.f32 	%f232, %f224, %f231;
	neg.f32 	%f233, %f232;
	add.rn.f32 	%f234, %f223, %f233;
	fma.rn.f32 	%f235, %f234, 0f40000000, %f230;
	add.f32 	%f236, %f228, %f235;
	setp.gt.f32 	%p34, %f227, 0f00000000;
	selp.b32 	%r128, 0, -2097152000, %p34;
	setp.neu.f32 	%p35, %f24, 0f00000000;
	setp.neu.f32 	%p36, %f25, 0f7F800000;
	setp.lt.f32 	%p37, %f226, 0f00000000;
	selp.f32 	%f237, 0f00000000, 0f7F800000, %p37;
	abs.f32 	%f238, %f226;
	setp.gt.f32 	%p38, %f238, 0f43180000;
	cvt.rzi.s32.f32 	%r129, %f227;
	shl.b32 	%r130, %r129, 23;
	sub.s32 	%r131, %r130, %r128;
	mov.b32 	%f239, %r131;
	add.s32 	%r132, %r128, 2130706432;
	mov.b32 	%f240, %r132;
	fma.rn.f32 	%f241, %f236, 0f391FCB8E, 0f3AAF85ED;
	fma.rn.f32 	%f242, %f241, %f236, 0f3C1D9856;
	fma.rn.f32 	%f243, %f242, %f236, 0f3D6357BB;
	fma.rn.f32 	%f244, %f243, %f236, 0f3E75FDEC;
	fma.rn.f32 	%f245, %f244, %f236, 0f3F317218;
	fma.rn.f32 	%f246, %f245, %f236, 0f3F800000;
	mul.f32 	%f247, %f246, %f240;
	mul.f32 	%f248, %f247, %f239;
	selp.f32 	%f342, %f237, %f248, %p38;
	and.pred  	%p39, %p35, %p36;
	@%p39 bra 	$L__BB0_40;
	add.f32 	%f249, %f24, %f24;
	mov.b32 	%r133, %f249;
	and.b32  	%r134, %r133, 2147483647;
	mov.b32 	%f342, %r134;
	bra.uni 	$L__BB0_40;
$L__BB0_39:
	mov.f32 	%f250, 0f40000000;
	add.rn.f32 	%f342, %f24, %f250;
$L__BB0_40:
	add.f32 	%f343, %f23, %f342;
	add.s32 	%r192, %r192, 2;
	add.s32 	%r191, %r191, 8;
	setp.ne.s32 	%p40, %r192, 0;
	@%p40 bra 	$L__BB0_30;
$L__BB0_41:
	and.b32  	%r135, %r81, 1;
	setp.eq.b32 	%p41, %r135, 1;
	not.pred 	%p42, %p41;
	@%p42 bra 	$L__BB0_48;
	shl.b32 	%r136, %r193, 2;
	mov.u32 	%r137, _ZZ19matrixNormOptimizedPfS_iE10shared_col;
	add.s32 	%r138, %r137, %r136;
	ld.shared.f32 	%f252, [%r138];
	sub.f32 	%f33, %f252, %f15;
	abs.f32 	%f34, %f33;
	setp.eq.f32 	%p43, %f33, 0f3F800000;
	mov.f32 	%f345, 0f3F800000;
	@%p43 bra 	$L__BB0_47;
	setp.nan.f32 	%p44, %f34, %f34;
	@%p44 bra 	$L__BB0_46;
	setp.lt.f32 	%p45, %f34, 0f00800000;
	mul.f32 	%f253, %f34, 0f4B800000;
	selp.f32 	%f254, %f253, %f34, %p45;
	mov.b32 	%r139, %f254;
	add.s32 	%r140, %r139, -1060439283;
	and.b32  	%r141, %r140, -8388608;
	sub.s32 	%r142, %r139, %r141;
	mov.b32 	%f255, %r142;
	cvt.rn.f32.s32 	%f256, %r141;
	selp.f32 	%f257, 0fC1C00000, 0f00000000, %p45;
	fma.rn.f32 	%f258, %f256, 0f34000000, %f257;
	add.f32 	%f259, %f255, 0fBF800000;
	add.f32 	%f260, %f255, 0f3F800000;
	rcp.approx.ftz.f32 	%f261, %f260;
	add.f32 	%f262, %f259, %f259;
	mul.f32 	%f263, %f262, %f261;
	mul.f32 	%f264, %f263, %f263;
	neg.f32 	%f265, %f263;
	sub.f32 	%f266, %f259, %f263;
	add.f32 	%f267, %f266, %f266;
	fma.rn.f32 	%f268, %f265, %f259, %f267;
	mul.rn.f32 	%f269, %f261, %f268;
	fma.rn.f32 	%f270, %f264, 0f3A2C32E4, 0f3B52E7DB;
	fma.rn.f32 	%f271, %f270, %f264, 0f3C93BB73;
	fma.rn.f32 	%f272, %f271, %f264, 0f3DF6384F;
	mul.rn.f32 	%f273, %f272, %f264;
	fma.rn.f32 	%f274, %f263, 0f3FB8AA3B, %f258;
	mul.f32 	%f275, %f273, 0f40400000;
	sub.f32 	%f276, %f258, %f274;
	fma.rn.f32 	%f277, %f263, 0f3FB8AA3B, %f276;
	fma.rn.f32 	%f278, %f269, 0f3FB8AA3B, %f277;
	fma.rn.f32 	%f279, %f263, 0f32A55E34, %f278;
	fma.rn.f32 	%f280, %f275, %f269, %f279;
	fma.rn.f32 	%f281, %f273, %f263, %f280;
	add.rn.f32 	%f282, %f274, %f281;
	mov.f32 	%f283, 0f40000000;
	mul.rn.f32 	%f284, %f282, %f283;
	cvt.rni.f32.f32 	%f285, %f284;
	sub.f32 	%f286, %f284, %f285;
	neg.f32 	%f287, %f284;
	fma.rn.f32 	%f288, %f282, 0f40000000, %f287;
	neg.f32 	%f289, %f274;
	add.rn.f32 	%f290, %f282, %f289;
	neg.f32 	%f291, %f290;
	add.rn.f32 	%f292, %f281, %f291;
	fma.rn.f32 	%f293, %f292, 0f40000000, %f288;
	add.f32 	%f294, %f286, %f293;
	setp.gt.f32 	%p46, %f285, 0f00000000;
	selp.b32 	%r143, 0, -2097152000, %p46;
	setp.neu.f32 	%p47, %f33, 0f00000000;
	setp.neu.f32 	%p48, %f34, 0f7F800000;
	setp.lt.f32 	%p49, %f284, 0f00000000;
	selp.f32 	%f295, 0f00000000, 0f7F800000, %p49;
	abs.f32 	%f296, %f284;
	setp.gt.f32 	%p50, %f296, 0f43180000;
	cvt.rzi.s32.f32 	%r144, %f285;
	shl.b32 	%r145, %r144, 23;
	sub.s32 	%r146, %r145, %r143;
	mov.b32 	%f297, %r146;
	add.s32 	%r147, %r143, 2130706432;
	mov.b32 	%f298, %r147;
	fma.rn.f32 	%f299, %f294, 0f391FCB8E, 0f3AAF85ED;
	fma.rn.f32 	%f300, %f299, %f294, 0f3C1D9856;
	fma.rn.f32 	%f301, %f300, %f294, 0f3D6357BB;
	fma.rn.f32 	%f302, %f301, %f294, 0f3E75FDEC;
	fma.rn.f32 	%f303, %f302, %f294, 0f3F317218;
	fma.rn.f32 	%f304, %f303, %f294, 0f3F800000;
	mul.f32 	%f305, %f304, %f298;
	mul.f32 	%f306, %f305, %f297;
	selp.f32 	%f345, %f295, %f306, %p50;
	and.pred  	%p51, %p47, %p48;
	@%p51 bra 	$L__BB0_47;
	add.f32 	%f307, %f33, %f33;
	mov.b32 	%r148, %f307;
	and.b32  	%r149, %r148, 2147483647;
	mov.b32 	%f345, %r149;
	bra.uni 	$L__BB0_47;
$L__BB0_46:
	mov.f32 	%f308, 0f40000000;
	add.rn.f32 	%f345, %f33, %f308;
$L__BB0_47:
	add.f32 	%f343, %f343, %f345;
$L__BB0_48:
	setp.lt.s32 	%p52, %r81, 1;
	div.rn.f32 	%f309, %f343, %f14;
	sqrt.rn.f32 	%f41, %f309;
	@%p52 bra 	$L__BB0_77;
	add.s32 	%r151, %r81, -1;
	and.b32  	%r57, %r81, 3;
	setp.lt.u32 	%p53, %r151, 3;
	mov.b32 	%r201, 0;
	@%p53 bra 	$L__BB0_64;
	and.b32  	%r201, %r81, 2147483644;
	neg.s32 	%r199, %r201;
	mad.lo.s32 	%r198, %r81, 3, %r3;
	shl.b32 	%r61, %r81, 2;
	shl.b32 	%r153, %r81, 1;
	add.s32 	%r197, %r3, %r153;
	add.s32 	%r154, %r2, %r81;
	add.s32 	%r194, %r154, %r1;
	mov.u32 	%r155, _ZZ19matrixNormOptimizedPfS_iE10shared_col;
	add.s32 	%r195, %r155, 8;
	mov.u32 	%r196, %r3;
$L__BB0_51:
	.pragma "nounroll";
	setp.neu.f32 	%p54, %f41, 0f00000000;
	@%p54 bra 	$L__BB0_53;
	mul.wide.s32 	%rd43, %r196, 4;
	add.s64 	%rd44, %rd2, %rd43;
	mov.b32 	%r156, 0;
	st.global.u32 	[%rd44], %r156;
	bra.uni 	$L__BB0_54;
$L__BB0_53:
	ld.shared.f32 	%f310, [%r195+-8];
	sub.f32 	%f311, %f310, %f15;
	div.rn.f32 	%f312, %f311, %f41;
	mul.wide.s32 	%rd41, %r196, 4;
	add.s64 	%rd42, %rd2, %rd41;
	st.global.f32 	[%rd42], %f312;
$L__BB0_54:
	setp.eq.f32 	%p55, %f41, 0f00000000;
	@%p55 bra 	$L__BB0_56;
	ld.shared.f32 	%f313, [%r195+-4];
	sub.f32 	%f314, %f313, %f15;
	div.rn.f32 	%f315, %f314, %f41;
	mul.wide.s32 	%rd45, %r194, 4;
	add.s64 	%rd46, %rd2, %rd45;
	st.global.f32 	[%rd46], %f315;
	bra.uni 	$L__BB0_57;
$L__BB0_56:
	mul.wide.s32 	%rd47, %r194, 4;
	add.s64 	%rd48, %rd2, %rd47;
	mov.b32 	%r157, 0;
	st.global.u32 	[%rd48], %r157;
$L__BB0_57:
	setp.eq.f32 	%p56, %f41, 0f00000000;
	@%p56 bra 	$L__BB0_59;
	ld.shared.f32 	%f316, [%r195];
	sub.f32 	%f317, %f316, %f15;
	div.rn.f32 	%f318, %f317, %f41;
	mul.wide.s32 	%rd49, %r197, 4;
	add.s64 	%rd50, %rd2, %rd49;
	st.global.f32 	[%rd50], %f318;
	bra.uni 	$L__BB0_60;
$L__BB0_59:
	mul.wide.s32 	%rd51, %r197, 4;
	add.s64 	%rd52, %rd2, %rd51;
	mov.b32 	%r158, 0;
	st.global.u32 	[%rd52], %r158;
$L__BB0_60:
	setp.eq.f32 	%p57, %f41, 0f00000000;
	@%p57 bra 	$L__BB0_62;
	ld.shared.f32 	%f319, [%r195+4];
	sub.f32 	%f320, %f319, %f15;
	div.rn.f32 	%f321, %f320, %f41;
	mul.wide.s32 	%rd53, %r198, 4;
	add.s64 	%rd54, %rd2, %rd53;
	st.global.f32 	[%rd54], %f321;
	bra.uni 	$L__BB0_63;
$L__BB0_62:
	mul.wide.s32 	%rd55, %r198, 4;
	add.s64 	%rd56, %rd2, %rd55;
	mov.b32 	%r159, 0;
	st.global.u32 	[%rd56], %r159;
$L__BB0_63:
	add.s32 	%r199, %r199, 4;
	add.s32 	%r198, %r198, %r61;
	add.s32 	%r197, %r197, %r61;
	add.s32 	%r196, %r196, %r61;
	add.s32 	%r195, %r195, 16;
	add.s32 	%r194, %r194, %r61;
	setp.ne.s32 	%p58, %r199, 0;
	@%p58 bra 	$L__BB0_51;
$L__BB0_64:
	setp.eq.s32 	%p59, %r57, 0;
	@%p59 bra 	$L__BB0_77;
	setp.eq.s32 	%p60, %r57, 1;
	@%p60 bra 	$L__BB0_73;
	setp.eq.f32 	%p61, %f41, 0f00000000;
	shl.b32 	%r160, %r201, 2;
	mov.u32 	%r161, _ZZ19matrixNormOptimizedPfS_iE10shared_col;
	add.s32 	%r77, %r161, %r160;
	@%p61 bra 	$L__BB0_68;
	ld.shared.f32 	%f322, [%r77];
	sub.f32 	%f323, %f322, %f15;
	div.rn.f32 	%f324, %f323, %f41;
	mad.lo.s32 	%r162, %r201, %r81, %r3;
	mul.wide.s32 	%rd57, %r162, 4;
	add.s64 	%rd58, %rd2, %rd57;
	st.global.f32 	[%rd58], %f324;
	bra.uni 	$L__BB0_69;
$L__BB0_68:
	mad.lo.s32 	%r163, %r201, %r81, %r3;
	mul.wide.s32 	%rd59, %r163, 4;
	add.s64 	%rd60, %rd2, %rd59;
	mov.b32 	%r164, 0;
	st.global.u32 	[%rd60], %r164;
$L__BB0_69:
	setp.eq.f32 	%p62, %f41, 0f00000000;
	add.s32 	%r78, %r201, 1;
	@%p62 bra 	$L__BB0_71;
	ld.shared.f32 	%f325, [%r77+4];
	sub.f32 	%f326, %f325, %f15;
	div.rn.f32 	%f327, %f326, %f41;
	mad.lo.s32 	%r165, %r78, %r81, %r3;
	mul.wide.s32 	%rd61, %r165, 4;
	add.s64 	%rd62, %rd2, %rd61;
	st.global.f32 	[%rd62], %f327;
	bra.uni 	$L__BB0_72;
$L__BB0_71:
	mad.lo.s32 	%r166, %r78, %r81, %r3;
	mul.wide.s32 	%rd63, %r166, 4;
	add.s64 	%rd64, %rd2, %rd63;
	mov.b32 	%r167, 0;
	st.global.u32 	[%rd64], %r167;
$L__BB0_72:
	add.s32 	%r201, %r201, 2;
$L__BB0_73:
	and.b32  	%r168, %r81, 1;
	setp.eq.b32 	%p63, %r168, 1;
	not.pred 	%p64, %p63;
	@%p64 bra 	$L__BB0_77;
	setp.eq.f32 	%p65, %f41, 0f00000000;
	@%p65 bra 	$L__BB0_76;
	shl.b32 	%r169, %r201, 2;
	mov.u32 	%r170, _ZZ19matrixNormOptimizedPfS_iE10shared_col;
	add.s32 	%r171, %r170, %r169;
	ld.shared.f32 	%f328, [%r171];
	sub.f32 	%f329, %f328, %f15;
	div.rn.f32 	%f330, %f329, %f41;
	mad.lo.s32 	%r172, %r201, %r81, %r3;
	mul.wide.s32 	%rd65, %r172, 4;
	add.s64 	%rd66, %rd2, %rd65;
	st.global.f32 	[%rd66], %f330;
	bra.uni 	$L__BB0_77;
$L__BB0_76:
	mad.lo.s32 	%r173, %r201, %r81, %r3;
	mul.wide.s32 	%rd67, %r173, 4;
	add.s64 	%rd68, %rd2, %rd67;
	mov.b32 	%r174, 0;
	st.global.u32 	[%rd68], %r174;
$L__BB0_77:
	ret;

}


// ===== COMPILED SASS (sm_100) =====

	.target	sm_100

	.elftype	@"ET_EXEC"


//--------------------- .note.nv.tkinfo           --------------------------
	.section	.note.nv.tkinfo,"",@"SHT_NOTE"
	.sectionflags	@"SHF_NOTE_NV_TKINFO"
	.tkinfo
        /*0018*/ 	.word	0x00000002
        /*0030*/ 	.string	""
        /*0030*/ 	.string	"ptxas"
        /*0030*/ 	.string	"Cuda compilation tools, release 13.0, V13.0.88"
        /*0030*/ 	.string	"Build cuda_13.0.r13.0/compiler.36424714_0"
        /*0030*/ 	.string	"-arch sm_100 -m 64 "



//--------------------- .note.nv.cuinfo           --------------------------
	.section	.note.nv.cuinfo,"",@"SHT_NOTE"
	.sectionflags	@"SHF_NOTE_NV_CUINFO"
        /*0018*/ 	.short	0x0002
        /*001a*/ 	.short	0x0064
        /*001c*/ 	.short	0x0082
	.zero		2


//--------------------- .nv.info                  --------------------------
	.section	.nv.info,"",@"SHT_CUDA_INFO"
	.align	4


	//----- nvinfo : EIATTR_REGCOUNT
	.align		4
        /*0000*/ 	.byte	0x04, 0x2f
        /*0002*/ 	.short	(.L_1 - .L_0)
	.align		4
.L_0:
        /*0004*/ 	.word	index@(_Z19matrixNormOptimizedPfS_i)
        /*0008*/ 	.word	0x00000020


	//----- nvinfo : EIATTR_FRAME_SIZE
	.align		4
.L_1:
        /*000c*/ 	.byte	0x04, 0x11
        /*000e*/ 	.short	(.L_3 - .L_2)
	.align		4
.L_2:
        /*0010*/ 	.word	index@($__internal_1_$__cuda_sm3x_div_rn_noftz_f32_slowpath)
        /*0014*/ 	.word	0x00000000


	//----- nvinfo : EIATTR_FRAME_SIZE
	.align		4
.L_3:
        /*0018*/ 	.byte	0x04, 0x11
        /*001a*/ 	.short	(.L_5 - .L_4)
	.align		4
.L_4:
        /*001c*/ 	.word	index@($__internal_0_$__cuda_sm20_sqrt_rn_f32_slowpath)
        /*0020*/ 	.word	0x00000000


	//----- nvinfo : EIATTR_FRAME_SIZE
	.align		4
.L_5:
        /*0024*/ 	.byte	0x04, 0x11
        /*0026*/ 	.short	(.L_7 - .L_6)
	.align		4
.L_6:
        /*0028*/ 	.word	index@(_Z19matrixNormOptimizedPfS_i)
        /*002c*/ 	.word	0x00000000


	//----- nvinfo : EIATTR_MIN_STACK_SIZE
	.align		4
.L_7:
        /*0030*/ 	.byte	0x04, 0x12
        /*0032*/ 	.short	(.L_9 - .L_8)
	.align		4
.L_8:
        /*0034*/ 	.word	index@(_Z19matrixNormOptimizedPfS_i)
        /*0038*/ 	.word	0x00000000
.L_9:


//--------------------- .nv.compat                --------------------------
	.section	.nv.compat,"",@"SHT_CUDA_COMPAT_INFO"
	.align	4
        /*0000*/ 	.byte	0x02, 0x09, 0x00, 0x00, 0x02, 0x02, 0x01, 0x00, 0x02, 0x05, 0x05, 0x00, 0x03, 0x07, 0x01, 0x01
        /*0010*/ 	.byte	0x02, 0x03, 0x00, 0x00, 0x02, 0x06, 0x01, 0x00, 0x04, 0x0b, 0x08, 0x00, 0x01, 0x00, 0x00, 0x00
        /*0020*/ 	.byte	0x00, 0x00, 0x00, 0x00


//--------------------- .nv.info._Z19matrixNormOptimizedPfS_i --------------------------
	.section	.nv.info._Z19matrixNormOptimizedPfS_i,"",@"SHT_CUDA_INFO"
	.sectionflags	@""
	.align	4


	//----- nvinfo : EIATTR_CUDA_API_VERSION
	.align		4
        /*0000*/ 	.byte	0x04, 0x37
        /*0002*/ 	.short	(.L_11 - .L_10)
.L_10:
        /*0004*/ 	.word	0x00000082


	//----- nvinfo : EIATTR_KPARAM_INFO
	.align		4
.L_11:
        /*0008*/ 	.byte	0x04, 0x17
        /*000a*/ 	.short	(.L_13 - .L_12)
.L_12:
        /*000c*/ 	.word	0x00000000
        /*0010*/ 	.short	0x0002
        /*0012*/ 	.short	0x0010
        /*0014*/ 	.byte	0x00, 0xf0, 0x11, 0x00


	//----- nvinfo : EIATTR_KPARAM_INFO
	.align		4
.L_13:
        /*0018*/ 	.byte	0x04, 0x17
        /*001a*/ 	.short	(.L_15 - .L_14)
.L_14:
        /*001c*/ 	.word	0x00000000
        /*0020*/ 	.short	0x0001
        /*0022*/ 	.short	0x0008
        /*0024*/ 	.byte	0x00, 0xf5, 0x21, 0x00


	//----- nvinfo : EIATTR_KPARAM_INFO
	.align		4
.L_15:
        /*0028*/ 	.byte	0x04, 0x17
        /*002a*/ 	.short	(.L_17 - .L_16)
.L_16:
        /*002c*/ 	.word	0x00000000
        /*0030*/ 	.short	0x0000
        /*0032*/ 	.short	0x0000
        /*0034*/ 	.byte	0x00, 0xf5, 0x21, 0x00


	//----- nvinfo : EIATTR_SPARSE_MMA_MASK
	.align		4
.L_17:
        /*0038*/ 	.byte	0x03, 0x50
        /*003a*/ 	.short	0x0000


	//----- nvinfo : EIATTR_MAXREG_COUNT
	.align		4
        /*003c*/ 	.byte	0x03, 0x1b
        /*003e*/ 	.short	0x00ff


	//----- nvinfo : EIATTR_NUM_BARRIERS
	.align		4
        /*0040*/ 	.byte	0x02, 0x4c
        /*0042*/ 	.byte	0x01
	.zero		1


	//----- nvinfo : EIATTR_MERCURY_ISA_VERSION
	.align		4
        /*0044*/ 	.byte	0x03, 0x5f
        /*0046*/ 	.short	0x0101


	//----- nvinfo : EIATTR_VRC_CTA_INIT_COUNT
	.align		4
        /*0048*/ 	.byte	0x02, 0x4a
	.zero		1
	.zero		1


	//----- nvinfo : EIATTR_EXIT_INSTR_OFFSETS
	.align		4
        /*004c*/ 	.byte	0x04, 0x1c
        /*004e*/ 	.short	(.L_19 - .L_18)


	//   ....[0]....
.L_18:
        /*0050*/ 	.word	0x00000080


	//   ....[1]....
        /*0054*/ 	.word	0x00001f60


	//   ....[2]....
        /*0058*/ 	.word	0x00002690


	//   ....[3]....
        /*005c*/ 	.word	0x00002a90


	//   ....[4]....
        /*0060*/ 	.word	0x00002c30


	//   ....[5]....
        /*0064*/ 	.word	0x00002c80


	//----- nvinfo : EIATTR_CRS_STACK_SIZE
	.align		4
.L_19:
        /*0068*/ 	.byte	0x04, 0x1e
        /*006a*/ 	.short	(.L_21 - .L_20)
.L_20:
        /*006c*/ 	.word	0x00000000


	//----- nvinfo : EIATTR_CBANK_PARAM_SIZE
	.align		4
.L_21:
        /*0070*/ 	.byte	0x03, 0x19
        /*0072*/ 	.short	0x0014


	//----- nvinfo : EIATTR_PARAM_CBANK
	.align		4
        /*0074*/ 	.byte	0x04, 0x0a
        /*0076*/ 	.short	(.L_23 - .L_22)
	.align		4
.L_22:
        /*0078*/ 	.word	index@(.nv.constant0._Z19matrixNormOptimizedPfS_i)
        /*007c*/ 	.short	0x0380
        /*007e*/ 	.short	0x0014


	//----- nvinfo : EIATTR_SW_WAR
	.align		4
.L_23:
        /*0080*/ 	.byte	0x04, 0x36
        /*0082*/ 	.short	(.L_25 - .L_24)
.L_24:
        /*0084*/ 	.word	0x00000008
.L_25:


//--------------------- .nv.callgraph             --------------------------
	.section	.nv.callgraph,"",@"SHT_CUDA_CALLGRAPH"
	.align	4
	.sectionentsize	8
	.align		4
        /*0000*/ 	.word	0x00000000
	.align		4
        /*0004*/ 	.word	0xffffffff
	.align		4
        /*0008*/ 	.word	0x00000000
	.align		4
        /*000c*/ 	.word	0xfffffffe
	.align		4
        /*0010*/ 	.word	0x00000000
	.align		4
        /*0014*/ 	.word	0xfffffffd
	.align		4
        /*0018*/ 	.word	0x00000000
	.align		4
        /*001c*/ 	.word	0xfffffffc


//--------------------- .text._Z19matrixNormOptimizedPfS_i --------------------------
	.section	.text._Z19matrixNormOptimizedPfS_i,"ax",@progbits
	.align	128
        .global         _Z19matrixNormOptimizedPfS_i
        .type           _Z19matrixNormOptimizedPfS_i,@function
        .size           _Z19matrixNormOptimizedPfS_i,(.L_x_57 - _Z19matrixNormOptimizedPfS_i)
        .other          _Z19matrixNormOptimizedPfS_i,@"STO_CUDA_ENTRY STV_DEFAULT"
_Z19matrixNormOptimizedPfS_i:
.text._Z19matrixNormOptimizedPfS_i:
[----:B------:R-:W-:Y:S01]  /*0000*/  LDC R1, c[0x0][0x37c] ;  /* 0x0000df00ff017b82 */ /* 0x000fe20000000800 */
[----:B------:R-:W0:Y:S07]  /*0010*/  S2R R0, SR_TID.X ;  /* 0x0000000000007919 */ /* 0x000e2e0000002100 */
[----:B------:R-:W1:Y:S01]  /*0020*/  S2UR UR5, SR_CTAID.X ;  /* 0x00000000000579c3 */ /* 0x000e620000002500 */
[----:B------:R-:W1:Y:S07]  /*0030*/  LDCU UR4, c[0x0][0x360] ;  /* 0x00006c00ff0477ac */ /* 0x000e6e0008000800 */
[----:B------:R-:W2:Y:S01]  /*0040*/  LDC R2, c[0x0][0x390] ;  /* 0x0000e400ff027b82 */ /* 0x000ea20000000800 */
[----:B-1----:R-:W-:-:S06]  /*0050*/  UIMAD UR5, UR5, UR4, URZ ;  /* 0x00000004050572a4 */ /* 0x002fcc000f8e02ff */
[----:B0-----:R-:W-:-:S04]  /*0060*/  IADD3 R3, PT, PT, R0, UR5, RZ ;  /* 0x0000000500037c10 */ /* 0x001fc8000fffe0ff */
[----:B--2---:R-:W-:-:S13]  /*0070*/  ISETP.GE.AND P0, PT, R3, R2, PT ;  /* 0x000000020300720c */ /* 0x004fda0003f06270 */
[----:B------:R-:W-:Y:S05]  /*0080*/  @P0 EXIT ;  /* 0x000000000000094d */ /* 0x000fea0003800000 */
[C---:B------:R-:W-:Y:S01]  /*0090*/  ISETP.GE.AND P2, PT, R2.reuse, 0x1, PT ;  /* 0x000000010200780c */ /* 0x040fe20003f46270 */
[----:B------:R-:W0:Y:S01]  /*00a0*/  LDCU.64 UR8, c[0x0][0x358] ;  /* 0x00006b00ff0877ac */ /* 0x000e220008000a00 */
[----:B------:R-:W-:-:S11]  /*00b0*/  IADD3 R20, PT, PT, R2, -0x1, RZ ;  /* 0xffffffff02147810 */ /* 0x000fd60007ffe0ff */
[----:B------:R-:W-:Y:S05]  /*00c0*/  @!P2 BRA `(.L_x_0) ;  /* 0x0000000400e4a947 */ /* 0x000fea0003800000 */
[----:B------:R-:W-:Y:S01]  /*00d0*/  ISETP.GE.U32.AND P0, PT, R20, 0xf, PT ;  /* 0x0000000f1400780c */ /* 0x000fe20003f06070 */
[----:B------:R-:W-:Y:S01]  /*00e0*/  HFMA2 R21, -RZ, RZ, 0, 0 ;  /* 0x00000000ff157431 */ /* 0x000fe200000001ff */
[----:B------:R-:W-:-:S04]  /*00f0*/  LOP3.LUT R26, R2, 0xf, RZ, 0xc0, !PT ;  /* 0x0000000f021a7812 */ /* 0x000fc800078ec0ff */
[----:B------:R-:W-:-:S07]  /*0100*/  ISETP.NE.AND P1, PT, R26, RZ, PT ;  /* 0x000000ff1a00720c */ /* 0x000fce0003f25270 */
[----:B------:R-:W-:Y:S06]  /*0110*/  @!P0 BRA `(.L_x_1) ;  /* 0x0000000000c48947 */ /* 0x000fec0003800000 */
[----:B------:R-:W1:Y:S01]  /*0120*/  S2UR UR6, SR_CgaCtaId ;  /* 0x00000000000679c3 */ /* 0x000e620000008800 */
[----:B------:R-:W-:Y:S01]  /*0130*/  LOP3.LUT R21, R2, 0x7ffffff0, RZ, 0xc0, !PT ;  /* 0x7ffffff002157812 */ /* 0x000fe200078ec0ff */
[----:B------:R-:W-:Y:S01]  /*0140*/  UMOV UR4, 0x400 ;  /* 0x0000040000047882 */ /* 0x000fe20000000000 */
[----:B------:R-:W-:Y:S02]  /*0150*/  MOV R27, R3 ;  /* 0x00000003001b7202 */ /* 0x000fe40000000f00 */
[----:B------:R-:W-:Y:S01]  /*0160*/  IADD3 R28, PT, PT, -R21, RZ, RZ ;  /* 0x000000ff151c7210 */ /* 0x000fe20007ffe1ff */
[----:B-1----:R-:W-:-:S04]  /*0170*/  ULEA UR4, UR6, UR4, 0x18 ;  /* 0x0000000406047291 */ /* 0x002fc8000f8ec0ff */
[----:B------:R-:W-:-:S12]  /*0180*/  UIADD3 UR4, UPT, UPT, UR4, 0x20, URZ ;  /* 0x0000002004047890 */ /* 0x000fd8000fffe0ff */
.L_x_2:
[----:B-1----:R-:W1:Y:S02]  /*0190*/  LDC.64 R4, c[0x0][0x380] ;  /* 0x0000e000ff047b82 */ /* 0x002e640000000a00 */
[----:B-1----:R-:W-:-:S04]  /*01a0*/  IMAD.WIDE R4, R27, 0x4, R4 ;  /* 0x000000041b047825 */ /* 0x002fc800078e0204 */
[C---:B------:R-:W-:Y:S02]  /*01b0*/  IMAD.WIDE.U32 R18, R2.reuse, 0x4, R4 ;  /* 0x0000000402127825 */ /* 0x040fe400078e0004 */
[----:B0-----:R-:W2:Y:S02]  /*01c0*/  LDG.E R4, desc[UR8][R4.64] ;  /* 0x0000000804047981 */ /* 0x001ea4000c1e1900 */
[----:B------:R-:W-:-:S04]  /*01d0*/  IMAD.WIDE.U32 R6, R2, 0x4, R18 ;  /* 0x0000000402067825 */ /* 0x000fc800078e0012 */
[C---:B------:R-:W-:Y:S01]  /*01e0*/  IMAD.WIDE.U32 R14, R2.reuse, 0x4, R6 ;  /* 0x00000004020e7825 */ /* 0x040fe200078e0006 */
[----:B------:R0:W2:Y:S04]  /*01f0*/  LDG.E R5, desc[UR8][R18.64] ;  /* 0x0000000812057981 */ /* 0x0000a8000c1e1900 */
[----:B------:R-:W2:Y:S01]  /*0200*/  LDG.E R6, desc[UR8][R6.64] ;  /* 0x0000000806067981 */ /* 0x000ea2000c1e1900 */
[----:B------:R-:W-:-:S04]  /*0210*/  IMAD.WIDE.U32 R8, R2, 0x4, R14 ;  /* 0x0000000402087825 */ /* 0x000fc800078e000e */
[C---:B------:R-:W-:Y:S02]  /*0220*/  IMAD.WIDE.U32 R16, R2.reuse, 0x4, R8 ;  /* 0x0000000402107825 */ /* 0x040fe400078e0008 */
[----:B------:R-:W3:Y:S02]  /*0230*/  LDG.E R8, desc[UR8][R8.64] ;  /* 0x0000000808087981 */ /* 0x000ee4000c1e1900 */
[C---:B------:R-:W-:Y:S02]  /*0240*/  IMAD.WIDE.U32 R10, R2.reuse, 0x4, R16 ;  /* 0x00000004020a7825 */ /* 0x040fe400078e0010 */
[----:B------:R1:W2:Y:S02]  /*0250*/  LDG.E R7, desc[UR8][R14.64] ;  /* 0x000000080e077981 */ /* 0x0002a4000c1e1900 */
[C---:B------:R-:W-:Y:S02]  /*0260*/  IMAD.WIDE.U32 R22, R2.reuse, 0x4, R10 ;  /* 0x0000000402167825 */ /* 0x040fe400078e000a */
[----:B------:R4:W3:Y:S04]  /*0270*/  LDG.E R9, desc[UR8][R16.64] ;  /* 0x0000000810097981 */ /* 0x0008e8000c1e1900 */
[----:B------:R-:W3:Y:S01]  /*0280*/  LDG.E R10, desc[UR8][R10.64] ;  /* 0x000000080a0a7981 */ /* 0x000ee2000c1e1900 */
[----:B------:R-:W-:-:S04]  /*0290*/  IMAD.WIDE.U32 R12, R2, 0x4, R22 ;  /* 0x00000004020c7825 */ /* 0x000fc800078e0016 */
[C---:B0-----:R-:W-:Y:S02]  /*02a0*/  IMAD.WIDE.U32 R18, R2.reuse, 0x4, R12 ;  /* 0x0000000402127825 */ /* 0x041fe400078e000c */
[----:B------:R-:W5:Y:S02]  /*02b0*/  LDG.E R12, desc[UR8][R12.64] ;  /* 0x000000080c0c7981 */ /* 0x000f64000c1e1900 */
[C---:B-1----:R-:W-:Y:S02]  /*02c0*/  IMAD.WIDE.U32 R14, R2.reuse, 0x4, R18 ;  /* 0x00000004020e7825 */ /* 0x042fe400078e0012 */
[----:B------:R0:W3:Y:S02]  /*02d0*/  LDG.E R11, desc[UR8][R22.64] ;  /* 0x00000008160b7981 */ /* 0x0000e4000c1e1900 */
[C---:B------:R-:W-:Y:S02]  /*02e0*/  IMAD.WIDE.U32 R24, R2.reuse, 0x4, R14 ;  /* 0x0000000402187825 */ /* 0x040fe400078e000e */
[----:B------:R-:W5:Y:S04]  /*02f0*/  LDG.E R13, desc[UR8][R18.64] ;  /* 0x00000008120d7981 */ /* 0x000f68000c1e1900 */
[----:B------:R-:W5:Y:S01]  /*0300*/  LDG.E R14, desc[UR8][R14.64] ;  /* 0x000000080e0e7981 */ /* 0x000f62000c1e1900 */
[----:B----4-:R-:W-:-:S04]  /*0310*/  IMAD.WIDE.U32 R16, R2, 0x4, R24 ;  /* 0x0000000402107825 */ /* 0x010fc800078e0018 */
[C---:B0-----:R-:W-:Y:S02]  /*0320*/  IMAD.WIDE.U32 R22, R2.reuse, 0x4, R16 ;  /* 0x0000000402167825 */ /* 0x041fe400078e0010 */
[----:B------:R-:W4:Y:S04]  /*0330*/  LDG.E R16, desc[UR8][R16.64] ;  /* 0x0000000810107981 */ /* 0x000f28000c1e1900 */
[----:B------:R0:W5:Y:S04]  /*0340*/  LDG.E R15, desc[UR8][R24.64] ;  /* 0x00000008180f7981 */ /* 0x000168000c1e1900 */
[----:B------:R1:W4:Y:S01]  /*0350*/  LDG.E R17, desc[UR8][R22.64] ;  /* 0x0000000816117981 */ /* 0x000322000c1e1900 */
[----:B0-----:R-:W-:-:S05]  /*0360*/  IMAD.WIDE.U32 R24, R2, 0x4, R22 ;  /* 0x0000000402187825 */ /* 0x001fca00078e0016 */
[----:B------:R-:W4:Y:S01]  /*0370*/  LDG.E R18, desc[UR8][R24.64] ;  /* 0x0000000818127981 */ /* 0x000f22000c1e1900 */
[----:B-1----:R-:W-:-:S05]  /*0380*/  IMAD.WIDE.U32 R22, R2, 0x4, R24 ;  /* 0x0000000402167825 */ /* 0x002fca00078e0018 */
[----:B------:R-:W4:Y:S01]  /*0390*/  LDG.E R19, desc[UR8][R22.64] ;  /* 0x0000000816137981 */ /* 0x000f22000c1e1900 */
[----:B------:R-:W-:-:S04]  /*03a0*/  IADD3 R28, PT, PT, R28, 0x10, RZ ;  /* 0x000000101c1c7810 */ /* 0x000fc80007ffe0ff */
[----:B------:R-:W-:Y:S02]  /*03b0*/  ISETP.NE.AND P0, PT, R28, RZ, PT ;  /* 0x000000ff1c00720c */ /* 0x000fe40003f05270 */
[----:B------:R-:W-:Y:S01]  /*03c0*/  LEA R27, R2, R27, 0x4 ;  /* 0x0000001b021b7211 */ /* 0x000fe200078e20ff */
[----:B--2---:R1:W-:Y:S04]  /*03d0*/  STS.128 [UR4+-0x20], R4 ;  /* 0xffffe004ff007988 */ /* 0x0043e80008000c04 */
[----:B---3--:R1:W-:Y:S04]  /*03e0*/  STS.128 [UR4+-0x10], R8 ;  /* 0xfffff008ff007988 */ /* 0x0083e80008000c04 */
[----:B-----5:R1:W-:Y:S04]  /*03f0*/  STS.128 [UR4], R12 ;  /* 0x0000000cff007988 */ /* 0x0203e80008000c04 */
[----:B----4-:R1:W-:Y:S01]  /*0400*/  STS.128 [UR4+0x10], R16 ;  /* 0x00001010ff007988 */ /* 0x0103e20008000c04 */
[----:B------:R-:W-:Y:S01]  /*0410*/  UIADD3 UR4, UPT, UPT, UR4, 0x40, URZ ;  /* 0x0000004004047890 */ /* 0x000fe2000fffe0ff */
[----:B------:R-:W-:Y:S11]  /*0420*/  @P0 BRA `(.L_x_2) ;  /* 0xfffffffc00580947 */ /* 0x000ff6000383ffff */
.L_x_1:
[----:B------:R-:W-:Y:S05]  /*0430*/  @!P1 BRA `(.L_x_0) ;  /* 0x0000000400089947 */ /* 0x000fea0003800000 */
[----:B------:R-:W-:Y:S02]  /*0440*/  ISETP.GE.U32.AND P0, PT, R26, 0x8, PT ;  /* 0x000000081a00780c */ /* 0x000fe40003f06070 */
[----:B------:R-:W-:-:S04]  /*0450*/  LOP3.LUT R27, R2, 0x7, RZ, 0xc0, !PT ;  /* 0x00000007021b7812 */ /* 0x000fc800078ec0ff */
[----:B------:R-:W-:-:S07]  /*0460*/  ISETP.NE.AND P1, PT, R27, RZ, PT ;  /* 0x000000ff1b00720c */ /* 0x000fce0003f25270 */
[----:B------:R-:W-:Y:S06]  /*0470*/  @!P0 BRA `(.L_x_3) ;  /* 0x0000000000648947 */ /* 0x000fec0003800000 */
[----:B------:R-:W2:Y:S01]  /*0480*/  LDC.64 R24, c[0x0][0x380] ;  /* 0x0000e000ff187b82 */ /* 0x000ea20000000a00 */
[----:B-1----:R-:W-:-:S04]  /*0490*/  IMAD R5, R21, R2, R3 ;  /* 0x0000000215057224 */ /* 0x002fc800078e0203 */
[----:B--2---:R-:W-:-:S05]  /*04a0*/  IMAD.WIDE R24, R5, 0x4, R24 ;  /* 0x0000000405187825 */ /* 0x004fca00078e0218 */
[----:B0-----:R-:W2:Y:S01]  /*04b0*/  LDG.E R4, desc[UR8][R24.64] ;  /* 0x0000000818047981 */ /* 0x001ea2000c1e1900 */
[----:B------:R-:W-:-:S05]  /*04c0*/  IMAD.WIDE.U32 R28, R2, 0x4, R24 ;  /* 0x00000004021c7825 */ /* 0x000fca00078e0018 */
[----:B------:R-:W2:Y:S01]  /*04d0*/  LDG.E R5, desc[UR8][R28.64] ;  /* 0x000000081c057981 */ /* 0x000ea2000c1e1900 */
[----:B------:R-:W-:-:S04]  /*04e0*/  IMAD.WIDE.U32 R6, R2, 0x4, R28 ;  /* 0x0000000402067825 */ /* 0x000fc800078e001c */
[C---:B------:R-:W-:Y:S02]  /*04f0*/  IMAD.WIDE.U32 R18, R2.reuse, 0x4, R6 ;  /* 0x0000000402127825 */ /* 0x040fe400078e0006 */
[----:B------:R-:W2:Y:S02]  /*0500*/  LDG.E R6, desc[UR8][R6.64] ;  /* 0x0000000806067981 */ /* 0x000ea4000c1e1900 */
[----:B------:R-:W-:-:S05]  /*0510*/  IMAD.WIDE.U32 R22, R2, 0x4, R18 ;  /* 0x0000000402167825 */ /* 0x000fca00078e0012 */
[----:B------:R-:W3:Y:S01]  /*0520*/  LDG.E R8, desc[UR8][R22.64] ;  /* 0x0000000816087981 */ /* 0x000ee2000c1e1900 */
[----:B------:R-:W-:-:S03]  /*0530*/  IMAD.WIDE.U32 R12, R2, 0x4, R22 ;  /* 0x00000004020c7825 */ /* 0x000fc600078e0016 */
[----:B------:R-:W2:Y:S01]  /*0540*/  LDG.E R7, desc[UR8][R18.64] ;  /* 0x0000000812077981 */ /* 0x000ea2000c1e1900 */
[----:B------:R-:W-:-:S03]  /*0550*/  IMAD.WIDE.U32 R14, R2, 0x4, R12 ;  /* 0x00000004020e7825 */ /* 0x000fc600078e000c */
[----:B------:R0:W3:Y:S04]  /*0560*/  LDG.E R9, desc[UR8][R12.64] ;  /* 0x000000080c097981 */ /* 0x0000e8000c1e1900 */
[----:B------:R-:W3:Y:S01]  /*0570*/  LDG.E R10, desc[UR8][R14.64] ;  /* 0x000000080e0a7981 */ /* 0x000ee2000c1e1900 */
[----:B------:R-:W-:-:S05]  /*0580*/  IMAD.WIDE.U32 R16, R2, 0x4, R14 ;  /* 0x0000000402107825 */ /* 0x000fca00078e000e */
[----:B------:R-:W3:Y:S01]  /*0590*/  LDG.E R11, desc[UR8][R16.64] ;  /* 0x00000008100b7981 */ /* 0x000ee2000c1e1900 */
[----:B0-----:R-:W0:Y:S01]  /*05a0*/  S2R R13, SR_CgaCtaId ;  /* 0x00000000000d7919 */ /* 0x001e220000008800 */
[----:B------:R-:W-:-:S04]  /*05b0*/  MOV R26, 0x400 ;  /* 0x00000400001a7802 */ /* 0x000fc80000000f00 */
[----:B0-----:R-:W-:-:S04]  /*05c0*/  LEA R24, R13, R26, 0x18 ;  /* 0x0000001a0d187211 */ /* 0x001fc800078ec0ff */
[C---:B------:R-:W-:Y:S02]  /*05d0*/  LEA R24, R21.reuse, R24, 0x2 ;  /* 0x0000001815187211 */ /* 0x040fe400078e10ff */
[----:B------:R-:W-:-:S03]  /*05e0*/  IADD3 R21, PT, PT, R21, 0x8, RZ ;  /* 0x0000000815157810 */ /* 0x000fc60007ffe0ff */
[----:B--2---:R2:W-:Y:S04]  /*05f0*/  STS.128 [R24], R4 ;  /* 0x0000000418007388 */ /* 0x0045e80000000c00 */
[----:B---3--:R2:W-:Y:S02]  /*0600*/  STS.128 [R24+0x10], R8 ;  /* 0x0000100818007388 */ /* 0x0085e40000000c00 */
.L_x_3:
[----:B------:R-:W-:Y:S05]  /*0610*/  @!P1 BRA `(.L_x_0) ;  /* 0x0000000000909947 */ /* 0x000fea0003800000 */
[----:B------:R-:W-:Y:S02]  /*0620*/  ISETP.GE.U32.AND P0, PT, R27, 0x4, PT ;  /* 0x000000041b00780c */ /* 0x000fe40003f06070 */
[----:B-12---:R-:W-:-:S04]  /*0630*/  LOP3.LUT R8, R2, 0x3, RZ, 0xc0, !PT ;  /* 0x0000000302087812 */ /* 0x006fc800078ec0ff */
[----:B------:R-:W-:-:S07]  /*0640*/  ISETP.NE.AND P1, PT, R8, RZ, PT ;  /* 0x000000ff0800720c */ /* 0x000fce0003f25270 */
[----:B------:R-:W-:Y:S06]  /*0650*/  @!P0 BRA `(.L_x_4) ;  /* 0x0000000000408947 */ /* 0x000fec0003800000 */
[----:B------:R-:W1:Y:S01]  /*0660*/  LDC.64 R4, c[0x0][0x380] ;  /* 0x0000e000ff047b82 */ /* 0x000e620000000a00 */
[----:B------:R-:W-:-:S04]  /*0670*/  IMAD R11, R21, R2, R3 ;  /* 0x00000002150b7224 */ /* 0x000fc800078e0203 */
[----:B-1----:R-:W-:-:S05]  /*0680*/  IMAD.WIDE R10, R11, 0x4, R4 ;  /* 0x000000040b0a7825 */ /* 0x002fca00078e0204 */
[----:B0-----:R-:W2:Y:S01]  /*0690*/  LDG.E R4, desc[UR8][R10.64] ;  /* 0x000000080a047981 */ /* 0x001ea2000c1e1900 */
[----:B------:R-:W-:-:S05]  /*06a0*/  IMAD.WIDE.U32 R12, R2, 0x4, R10 ;  /* 0x00000004020c7825 */ /* 0x000fca00078e000a */
[----:B------:R-:W2:Y:S01]  /*06b0*/  LDG.E R5, desc[UR8][R12.64] ;  /* 0x000000080c057981 */ /* 0x000ea2000c1e1900 */
[----:B------:R-:W-:-:S05]  /*06c0*/  IMAD.WIDE.U32 R14, R2, 0x4, R12 ;  /* 0x00000004020e7825 */ /* 0x000fca00078e000c */
[----:B------:R-:W2:Y:S01]  /*06d0*/  LDG.E R6, desc[UR8][R14.64] ;  /* 0x000000080e067981 */ /* 0x000ea2000c1e1900 */
[----:B------:R-:W-:-:S05]  /*06e0*/  IMAD.WIDE.U32 R16, R2, 0x4, R14 ;  /* 0x0000000402107825 */ /* 0x000fca00078e000e */
[----:B------:R-:W2:Y:S01]  /*06f0*/  LDG.E R7, desc[UR8][R16.64] ;  /* 0x0000000810077981 */ /* 0x000ea2000c1e1900 */
[----:B------:R-:W0:Y:S01]  /*0700*/  S2R R18, SR_CgaCtaId ;  /* 0x0000000000127919 */ /* 0x000e220000008800 */
[----:B------:R-:W-:-:S04]  /*0710*/  MOV R9, 0x400 ;  /* 0x0000040000097802 */ /* 0x000fc80000000f00 */
[----:B0-----:R-:W-:-:S04]  /*0720*/  LEA R18, R18, R9, 0x18 ;  /* 0x0000000912127211 */ /* 0x001fc800078ec0ff */
[C---:B------:R-:W-:Y:S02]  /*0730*/  LEA R18, R21.reuse, R18, 0x2 ;  /* 0x0000001215127211 */ /* 0x040fe400078e10ff */
[----:B------:R-:W-:-:S03]  /*0740*/  IADD3 R21, PT, PT, R21, 0x4, RZ ;  /* 0x0000000415157810 */ /* 0x000fc60007ffe0ff */
[----:B--2---:R1:W-:Y:S04]  /*0750*/  STS.128 [R18], R4 ;  /* 0x0000000412007388 */ /* 0x0043e80000000c00 */
.L_x_4:
[----:B------:R-:W-:Y:S05]  /*0760*/  @!P1 BRA `(.L_x_0) ;  /* 0x00000000003c9947 */ /* 0x000fea0003800000 */
[----:B-1----:R-:W1:Y:S01]  /*0770*/  S2R R7, SR_CgaCtaId ;  /* 0x0000000000077919 */ /* 0x002e620000008800 */
[----:B------:R-:W2:Y:S01]  /*0780*/  LDC.64 R4, c[0x0][0x380] ;  /* 0x0000e000ff047b82 */ /* 0x000ea20000000a00 */
[----:B------:R-:W-:Y:S02]  /*0790*/  MOV R6, 0x400 ;  /* 0x0000040000067802 */ /* 0x000fe40000000f00 */
[----:B------:R-:W-:Y:S02]  /*07a0*/  IADD3 R9, PT, PT, -R8, RZ, RZ ;  /* 0x000000ff08097210 */ /* 0x000fe40007ffe1ff */
[----:B-1----:R-:W-:-:S04]  /*07b0*/  LEA R6, R7, R6, 0x18 ;  /* 0x0000000607067211 */ /* 0x002fc800078ec0ff */
[C---:B------:R-:W-:Y:S01]  /*07c0*/  LEA R8, R21.reuse, R6, 0x2 ;  /* 0x0000000615087211 */ /* 0x040fe200078e10ff */
[----:B------:R-:W-:-:S07]  /*07d0*/  IMAD R21, R21, R2, R3 ;  /* 0x0000000215157224 */ /* 0x000fce00078e0203 */
.L_x_5:
[----:B--2---:R-:W-:-:S06]  /*07e0*/  IMAD.WIDE R6, R21, 0x4, R4 ;  /* 0x0000000415067825 */ /* 0x004fcc00078e0204 */
[----:B0-----:R-:W2:Y:S01]  /*07f0*/  LDG.E R7, desc[UR8][R6.64] ;  /* 0x0000000806077981 */ /* 0x001ea2000c1e1900 */
[----:B------:R-:W-:Y:S02]  /*0800*/  IADD3 R9, PT, PT, R9, 0x1, RZ ;  /* 0x0000000109097810 */ /* 0x000fe40007ffe0ff */
[----:B------:R-:W-:Y:S02]  /*0810*/  IADD3 R21, PT, PT, R21, R2, RZ ;  /* 0x0000000215157210 */ /* 0x000fe40007ffe0ff */
[----:B------:R-:W-:Y:S01]  /*0820*/  ISETP.NE.AND P0, PT, R9, RZ, PT ;  /* 0x000000ff0900720c */ /* 0x000fe20003f05270 */
[----:B--2---:R0:W-:Y:S02]  /*0830*/  STS [R8], R7 ;  /* 0x0000000708007388 */ /* 0x0041e40000000800 */
[----:B0-----:R-:W-:-:S10]  /*0840*/  IADD3 R8, PT, PT, R8, 0x4, RZ ;  /* 0x0000000408087810 */ /* 0x001fd40007ffe0ff */
[----:B------:R-:W-:Y:S05]  /*0850*/  @P0 BRA `(.L_x_5) ;  /* 0xfffffffc00e00947 */ /* 0x000fea000383ffff */
.L_x_0:
[----:B------:R-:W-:Y:S01]  /*0860*/  BAR.SYNC.DEFER_BLOCKING 0x0 ;  /* 0x0000000000007b1d */ /* 0x000fe20000010000 */
[----:B-1----:R-:W-:-:S05]  /*0870*/  MOV R19, RZ ;  /* 0x000000ff00137202 */ /* 0x002fca0000000f00 */
[----:B------:R-:W-:Y:S05]  /*0880*/  @!P2 BRA `(.L_x_6) ;  /* 0x000000040050a947 */ /* 0x000fea0003800000 */
[----:B------:R-:W-:Y:S01]  /*0890*/  ISETP.GE.U32.AND P0, PT, R20, 0xf, PT ;  /* 0x0000000f1400780c */ /* 0x000fe20003f06070 */
[----:B------:R-:W-:Y:S01]  /*08a0*/  HFMA2 R20, -RZ, RZ, 0, 0 ;  /* 0x00000000ff147431 */ /* 0x000fe200000001ff */
[----:B------:R-:W-:Y:S02]  /*08b0*/  LOP3.LUT R21, R2, 0xf, RZ, 0xc0, !PT ;  /* 0x0000000f02157812 */ /* 0x000fe400078ec0ff */
[----:B------:R-:W-:Y:S02]  /*08c0*/  MOV R19, RZ ;  /* 0x000000ff00137202 */ /* 0x000fe40000000f00 */
[----:B------:R-:W-:-:S07]  /*08d0*/  ISETP.NE.AND P1, PT, R21, RZ, PT ;  /* 0x000000ff1500720c */ /* 0x000fce0003f25270 */
[----:B------:R-:W-:Y:S06]  /*08e0*/  @!P0 BRA `(.L_x_7) ;  /* 0x00000000007c8947 */ /* 0x000fec0003800000 */
[----:B------:R-:W1:Y:S01]  /*08f0*/  S2UR UR6, SR_CgaCtaId ;  /* 0x00000000000679c3 */ /* 0x000e620000008800 */
[----:B------:R-:W-:Y:S01]  /*0900*/  LOP3.LUT R20, R2, 0x7ffffff0, RZ, 0xc0, !PT ;  /* 0x7ffffff002147812 */ /* 0x000fe200078ec0ff */
[----:B------:R-:W-:Y:S01]  /*0910*/  UMOV UR4, 0x400 ;  /* 0x0000040000047882 */ /* 0x000fe20000000000 */
[----:B------:R-:W-:Y:S02]  /*0920*/  MOV R19, RZ ;  /* 0x000000ff00137202 */ /* 0x000fe40000000f00 */
[----:B------:R-:W-:Y:S01]  /*0930*/  IADD3 R22, PT, PT, -R20, RZ, RZ ;  /* 0x000000ff14167210 */ /* 0x000fe20007ffe1ff */
[----:B-1----:R-:W-:-:S04]  /*0940*/  ULEA UR4, UR6, UR4, 0x18 ;  /* 0x0000000406047291 */ /* 0x002fc8000f8ec0ff */
[----:B------:R-:W-:-:S12]  /*0950*/  UIADD3 UR4, UPT, UPT, UR4, 0x20, URZ ;  /* 0x0000002004047890 */ /* 0x000fd8000fffe0ff */
.L_x_8:
[----:B--2---:R-:W1:Y:S01]  /*0960*/  LDS.128 R4, [UR4+-0x20] ;  /* 0xffffe004ff047984 */ /* 0x004e620008000c00 */
[----:B------:R-:W-:-:S03]  /*0970*/  IADD3 R22, PT, PT, R22, 0x10, RZ ;  /* 0x0000001016167810 */ /* 0x000fc60007ffe0ff */
[----:B------:R-:W2:Y:S01]  /*0980*/  LDS.128 R8, [UR4+-0x10] ;  /* 0xfffff004ff087984 */ /* 0x000ea20008000c00 */
[----:B------:R-:W-:-:S03]  /*0990*/  ISETP.NE.AND P0, PT, R22, RZ, PT ;  /* 0x000000ff1600720c */ /* 0x000fc60003f05270 */
[----:B------:R-:W3:Y:S01]  /*09a0*/  LDS.128 R12, [UR4] ;  /* 0x00000004ff0c7984 */ /* 0x000ee20008000c00 */
[----:B-1----:R-:W-:-:S03]  /*09b0*/  FADD R4, R4, R19 ;  /* 0x0000001304047221 */ /* 0x002fc60000000000 */
[----:B------:R-:W1:Y:S01]  /*09c0*/  LDS.128 R16, [UR4+0x10] ;  /* 0x00001004ff107984 */ /* 0x000e620008000c00 */
[----:B------:R-:W-:Y:S01]  /*09d0*/  UIADD3 UR4, UPT, UPT, UR4, 0x40, URZ ;  /* 0x0000004004047890 */ /* 0x000fe2000fffe0ff */
[----:B------:R-:W-:-:S04]  /*09e0*/  FADD R5, R4, R5 ;  /* 0x0000000504057221 */ /* 0x000fc80000000000 */
[----:B------:R-:W-:-:S04]  /*09f0*/  FADD R6, R5, R6 ;  /* 0x0000000605067221 */ /* 0x000fc80000000000 */
[----:B------:R-:W-:-:S04]  /*0a00*/  FADD R7, R6, R7 ;  /* 0x0000000706077221 */ /* 0x000fc80000000000 */
[----:B--2---:R-:W-:-:S04]  /*0a10*/  FADD R8, R7, R8 ;  /* 0x0000000807087221 */ /* 0x004fc80000000000 */
[----:B------:R-:W-:-:S04]  /*0a20*/  FADD R9, R8, R9 ;  /* 0x0000000908097221 */ /* 0x000fc80000000000 */
[----:B------:R-:W-:-:S04]  /*0a30*/  FADD R10, R9, R10 ;  /* 0x0000000a090a7221 */ /* 0x000fc80000000000 */
[----:B------:R-:W-:-:S04]  /*0a40*/  FADD R11, R10, R11 ;  /* 0x0000000b0a0b7221 */ /* 0x000fc80000000000 */
[----:B---3--:R-:W-:-:S04]  /*0a50*/  FADD R12, R11, R12 ;  /* 0x0000000c0b0c7221 */ /* 0x008fc80000000000 */
[----:B------:R-:W-:-:S04]  /*0a60*/  FADD R13, R12, R13 ;  /* 0x0000000d0c0d7221 */ /* 0x000fc80000000000 */
[----:B------:R-:W-:-:S04]  /*0a70*/  FADD R14, R13, R14 ;  /* 0x0000000e0d0e7221 */ /* 0x000fc80000000000 */
[----:B------:R-:W-:-:S04]  /*0a80*/  FADD R15, R14, R15 ;  /* 0x0000000f0e0f7221 */ /* 0x000fc80000000000 */
[----:B-1----:R-:W-:-:S04]  /*0a90*/  FADD R16, R15, R16 ;  /* 0x000000100f107221 */ /* 0x002fc80000000000 */
[----:B------:R-:W-:-:S04]  /*0aa0*/  FADD R17, R16, R17 ;  /* 0x0000001110117221 */ /* 0x000fc80000000000 */
[----:B------:R-:W-:-:S04]  /*0ab0*/  FADD R18, R17, R18 ;  /* 0x0000001211127221 */ /* 0x000fc80000000000 */
[----:B------:R-:W-:Y:S01]  /*0ac0*/  FADD R19, R18, R19 ;  /* 0x0000001312137221 */ /* 0x000fe20000000000 */
[----:B------:R-:W-:Y:S06]  /*0ad0*/  @P0 BRA `(.L_x_8) ;  /* 0xfffffffc00a00947 */ /* 0x000fec000383ffff */
.L_x_7:
[----:B------:R-:W-:Y:S05]  /*0ae0*/  @!P1 BRA `(.L_x_6) ;  /* 0x0000000000b89947 */ /* 0x000fea0003800000 */
[----:B------:R-:W-:Y:S02]  /*0af0*/  ISETP.GE.U32.AND P0, PT, R21, 0x8, PT ;  /* 0x000000081500780c */ /* 0x000fe40003f06070 */
[----:B------:R-:W-:-:S04]  /*0b00*/  LOP3.LUT R13, R2, 0x7, RZ, 0xc0, !PT ;  /* 0x00000007020d7812 */ /* 0x000fc800078ec0ff */
[----:B------:R-:W-:-:S07]  /*0b10*/  ISETP.NE.AND P1, PT, R13, RZ, PT ;  /* 0x000000ff0d00720c */ /* 0x000fce0003f25270 */
[----:B------:R-:W-:Y:S06]  /*0b20*/  @!P0 BRA `(.L_x_9) ;  /* 0x00000000003c8947 */ /* 0x000fec0003800000 */
[----:B--2---:R-:W1:Y:S01]  /*0b30*/  S2R R5, SR_CgaCtaId ;  /* 0x0000000000057919 */ /* 0x004e620000008800 */
[----:B------:R-:W-:-:S04]  /*0b40*/  MOV R4, 0x400 ;  /* 0x0000040000047802 */ /* 0x000fc80000000f00 */
[----:B-1----:R-:W-:-:S04]  /*0b50*/  LEA R5, R5, R4, 0x18 ;  /* 0x0000000405057211 */ /* 0x002fc800078ec0ff */
[C---:B------:R-:W-:Y:S02]  /*0b60*/  LEA R12, R20.reuse, R5, 0x2 ;  /* 0x00000005140c7211 */ /* 0x040fe400078e10ff */
[----:B------:R-:W-:-:S03]  /*0b70*/  IADD3 R20, PT, PT, R20, 0x8, RZ ;  /* 0x0000000814147810 */ /* 0x000fc60007ffe0ff */
[----:B------:R-:W1:Y:S04]  /*0b80*/  LDS.128 R4, [R12] ;  /* 0x000000000c047984 */ /* 0x000e680000000c00 */
[----:B------:R-:W2:Y:S01]  /*0b90*/  LDS.128 R8, [R12+0x10] ;  /* 0x000010000c087984 */ /* 0x000ea20000000c00 */
[----:B-1----:R-:W-:-:S04]  /*0ba0*/  FADD R4, R19, R4 ;  /* 0x0000000413047221 */ /* 0x002fc80000000000 */
[----:B------:R-:W-:-:S04]  /*0bb0*/  FADD R5, R4, R5 ;  /* 0x0000000504057221 */ /* 0x000fc80000000000 */
[----:B------:R-:W-:-:S04]  /*0bc0*/  FADD R6, R5, R6 ;  /* 0x0000000605067221 */ /* 0x000fc80000000000 */
[----:B------:R-:W-:-:S04]  /*0bd0*/  FADD R7, R6, R7 ;  /* 0x0000000706077221 */ /* 0x000fc80000000000 */
[----:B--2---:R-:W-:-:S04]  /*0be0*/  FADD R8, R7, R8 ;  /* 0x0000000807087221 */ /* 0x004fc80000000000 */
[----:B------:R-:W-:-:S04]  /*0bf0*/  FADD R9, R8, R9 ;  /* 0x0000000908097221 */ /* 0x000fc80000000000 */
[----:B------:R-:W-:-:S04]  /*0c00*/  FADD R10, R9, R10 ;  /* 0x0000000a090a7221 */ /* 0x000fc80000000000 */
[----:B------:R-:W-:-:S07]  /*0c10*/  FADD R19, R10, R11 ;  /* 0x0000000b0a137221 */ /* 0x000fce0000000000 */
.L_x_9:
[----:B------:R-:W-:Y:S05]  /*0c20*/  @!P1 BRA `(.L_x_6) ;  /* 0x0000000000689947 */ /* 0x000fea0003800000 */
[----:B------:R-:W-:Y:S02]  /*0c30*/  ISETP.GE.U32.AND P0, PT, R13, 0x4, PT ;  /* 0x000000040d00780c */ /* 0x000fe40003f06070 */
[----:B--2---:R-:W-:-:S04]  /*0c40*/  LOP3.LUT R8, R2, 0x3, RZ, 0xc0, !PT ;  /* 0x0000000302087812 */ /* 0x004fc800078ec0ff */
[----:B------:R-:W-:-:S07]  /*0c50*/  ISETP.NE.AND P1, PT, R8, RZ, PT ;  /* 0x000000ff0800720c */ /* 0x000fce0003f25270 */
[----:B------:R-:W-:Y:S06]  /*0c60*/  @!P0 BRA `(.L_x_10) ;  /* 0x0000000000288947 */ /* 0x000fec0003800000 */
[----:B------:R-:W1:Y:S01]  /*0c70*/  S2R R5, SR_CgaCtaId ;  /* 0x0000000000057919 */ /* 0x000e620000008800 */
[----:B------:R-:W-:-:S04]  /*0c80*/  MOV R4, 0x400 ;  /* 0x0000040000047802 */ /* 0x000fc80000000f00 */
[----:B-1----:R-:W-:-:S04]  /*0c90*/  LEA R5, R5, R4, 0x18 ;  /* 0x0000000405057211 */ /* 0x002fc800078ec0ff */
[C---:B------:R-:W-:Y:S02]  /*0ca0*/  LEA R5, R20.reuse, R5, 0x2 ;  /* 0x0000000514057211 */ /* 0x040fe400078e10ff */
[----:B------:R-:W-:-:S04]  /*0cb0*/  IADD3 R20, PT, PT, R20, 0x4, RZ ;  /* 0x0000000414147810 */ /* 0x000fc80007ffe0ff */
[----:B------:R-:W1:Y:S02]  /*0cc0*/  LDS.128 R4, [R5] ;  /* 0x0000000005047984 */ /* 0x000e640000000c00 */
[----:B-1----:R-:W-:-:S04]  /*0cd0*/  FADD R4, R19, R4 ;  /* 0x0000000413047221 */ /* 0x002fc80000000000 */
[----:B------:R-:W-:-:S04]  /*0ce0*/  FADD R9, R4, R5 ;  /* 0x0000000504097221 */ /* 0x000fc80000000000 */
[----:B------:R-:W-:-:S04]  /*0cf0*/  FADD R6, R9, R6 ;  /* 0x0000000609067221 */ /* 0x000fc80000000000 */
[----:B------:R-:W-:-:S07]  /*0d00*/  FADD R19, R6, R7 ;  /* 0x0000000706137221 */ /* 0x000fce0000000000 */
.L_x_10:
[----:B------:R-:W-:Y:S05]  /*0d10*/  @!P1 BRA `(.L_x_6) ;  /* 0x00000000002c9947 */ /* 0x000fea0003800000 */
[----:B------:R-:W1:Y:S01]  /*0d20*/  S2R R5, SR_CgaCtaId ;  /* 0x0000000000057919 */ /* 0x000e620000008800 */
[----:B------:R-:W-:-:S04]  /*0d30*/  MOV R4, 0x400 ;  /* 0x0000040000047802 */ /* 0x000fc80000000f00 */
[----:B-1----:R-:W-:Y:S02]  /*0d40*/  LEA R5, R5, R4, 0x18 ;  /* 0x0000000405057211 */ /* 0x002fe400078ec0ff */
[----:B------:R-:W-:Y:S02]  /*0d50*/  IADD3 R4, PT, PT, -R8, RZ, RZ ;  /* 0x000000ff08047210 */ /* 0x000fe40007ffe1ff */
[----:B------:R-:W-:-:S07]  /*0d60*/  LEA R20, R20, R5, 0x2 ;  /* 0x0000000514147211 */ /* 0x000fce00078e10ff */
.L_x_11:
[----:B------:R1:W2:Y:S01]  /*0d70*/  LDS R6, [R20] ;  /* 0x0000000014067984 */ /* 0x0002a20000000800 */
[----:B------:R-:W-:-:S04]  /*0d80*/  IADD3 R4, PT, PT, R4, 0x1, RZ ;  /* 0x0000000104047810 */ /* 0x000fc80007ffe0ff */
[----:B------:R-:W-:Y:S02]  /*0d90*/  ISETP.NE.AND P0, PT, R4, RZ, PT ;  /* 0x000000ff0400720c */ /* 0x000fe40003f05270 */
[----:B-1----:R-:W-:Y:S01]  /*0da0*/  IADD3 R20, PT, PT, R20, 0x4, RZ ;  /* 0x0000000414147810 */ /* 0x002fe20007ffe0ff */
[----:B--2---:R-:W-:-:S10]  /*0db0*/  FADD R19, R6, R19 ;  /* 0x0000001306137221 */ /* 0x004fd40000000000 */
[----:B------:R-:W-:Y:S05]  /*0dc0*/  @P0 BRA `(.L_x_11) ;  /* 0xfffffffc00e80947 */ /* 0x000fea000383ffff */
.L_x_6:
[----:B--2---:R-:W-:-:S04]  /*0dd0*/  I2FP.F32.S32 R5, R2 ;  /* 0x0000000200057245 */ /* 0x004fc80000201400 */
[----:B------:R-:W1:Y:S08]  /*0de0*/  MUFU.RCP R2, R5 ;  /* 0x0000000500027308 */ /* 0x000e700000001000 */
[----:B------:R-:W2:Y:S01]  /*0df0*/  FCHK P0, R19, R5 ;  /* 0x0000000513007302 */ /* 0x000ea20000000000 */
[----:B-1----:R-:W-:-:S04]  /*0e00*/  FFMA R7, -R5, R2, 1 ;  /* 0x3f80000005077423 */ /* 0x002fc80000000102 */
[----:B------:R-:W-:-:S04]  /*0e10*/  FFMA R2, R2, R7, R2 ;  /* 0x0000000702027223 */ /* 0x000fc80000000002 */
[----:B------:R-:W-:-:S04]  /*0e20*/  FFMA R4, R2, R19, RZ ;  /* 0x0000001302047223 */ /* 0x000fc800000000ff */
[----:B------:R-:W-:-:S04]  /*0e30*/  FFMA R7, -R5, R4, R19 ;  /* 0x0000000405077223 */ /* 0x000fc80000000113 */
[----:B------:R-:W-:Y:S01]  /*0e40*/  FFMA R4, R2, R7, R4 ;  /* 0x0000000702047223 */ /* 0x000fe20000000004 */
[----:B--2---:R-:W-:Y:S06]  /*0e50*/  @!P0 BRA `(.L_x_12) ;  /* 0x0000000000108947 */ /* 0x004fec0003800000 */
[----:B------:R-:W-:Y:S02]  /*0e60*/  MOV R2, R19 ;  /* 0x0000001300027202 */ /* 0x000fe40000000f00 */
[----:B------:R-:W-:-:S07]  /*0e70*/  MOV R16, 0xe90 ;  /* 0x00000e9000107802 */ /* 0x000fce0000000f00 */
[----:B0-----:R-:W-:Y:S05]  /*0e80*/  CALL.REL.NOINC `($__internal_1_$__cuda_sm3x_div_rn_noftz_f32_slowpath) ;  /* 0x0000001c00dc7944 */ /* 0x001fea0003c00000 */
[----:B------:R-:W-:-:S07]  /*0e90*/  MOV R4, R19 ;  /* 0x0000001300047202 */ /* 0x000fce0000000f00 */
.L_x_12:
[----:B------:R-:W-:Y:S01]  /*0ea0*/  HFMA2 R6, -RZ, RZ, 0, 0 ;  /* 0x00000000ff067431 */ /* 0x000fe200000001ff */
[----:B------:R-:W-:Y:S06]  /*0eb0*/  @!P2 BRA `(.L_x_13) ;  /* 0x0000000c00c4a947 */ /* 0x000fec0003800000 */
[----:B------:R-:W1:Y:S01]  /*0ec0*/  LDCU UR6, c[0x0][0x390] ;  /* 0x00007200ff0677ac */ /* 0x000e620008000800 */
[----:B------:R-:W-:Y:S01]  /*0ed0*/  MOV R6, RZ ;  /* 0x000000ff00067202 */ /* 0x000fe20000000f00 */
[----:B------:R-:W-:Y:S01]  /*0ee0*/  UMOV UR4, URZ ;  /* 0x000000ff00047c82 */ /* 0x000fe20008000000 */
[----:B-1----:R-:W-:-:S09]  /*0ef0*/  UISETP.NE.AND UP0, UPT, UR6, 0x1, UPT ;  /* 0x000000010600788c */ /* 0x002fd2000bf05270 */
[----:B------:R-:W-:Y:S05]  /*0f00*/  BRA.U !UP0, `(.L_x_14) ;  /* 0x00000009086c7547 */ /* 0x000fea000b800000 */
[----:B------:R-:W1:Y:S01]  /*0f10*/  S2UR UR7, SR_CgaCtaId ;  /* 0x00000000000779c3 */ /* 0x000e620000008800 */
[----:B------:R-:W-:Y:S01]  /*0f20*/  ULOP3.LUT UR4, UR6, 0x7ffffffe, URZ, 0xc0, !UPT ;  /* 0x7ffffffe06047892 */ /* 0x000fe2000f8ec0ff */
[----:B------:R-:W-:Y:S02]  /*0f30*/  MOV R6, RZ ;  /* 0x000000ff00067202 */ /* 0x000fe40000000f00 */
[----:B------:R-:W-:Y:S02]  /*0f40*/  UMOV UR6, 0x400 ;  /* 0x0000040000067882 */ /* 0x000fe40000000000 */
[----:B-1----:R-:W-:Y:S02]  /*0f50*/  ULEA UR6, UR7, UR6, 0x18 ;  /* 0x0000000607067291 */ /* 0x002fe4000f8ec0ff */
[----:B------:R-:W-:Y:S02]  /*0f60*/  UIADD3 UR7, UPT, UPT, -UR4, URZ, URZ ;  /* 0x000000ff04077290 */ /* 0x000fe4000fffe1ff */
[----:B------:R-:W-:-:S12]  /*0f70*/  UIADD3 UR6, UPT, UPT, UR6, 0x4, URZ ;  /* 0x0000000406067890 */ /* 0x000fd8000fffe0ff */
.L_x_18:
[----:B------:R-:W1:Y:S01]  /*0f80*/  LDS R7, [UR6+-0x4] ;  /* 0xfffffc06ff077984 */ /* 0x000e620008000800 */
[----:B------:R-:W-:-:S03]  /*0f90*/  UIADD3 UR7, UPT, UPT, UR7, 0x2, URZ ;  /* 0x0000000207077890 */ /* 0x000fc6000fffe0ff */
[----:B------:R-:W2:Y:S01]  /*0fa0*/  LDS R9, [UR6] ;  /* 0x00000006ff097984 */ /* 0x000ea20008000800 */
[----:B------:R-:W-:Y:S01]  /*0fb0*/  UISETP.NE.AND UP0, UPT, UR7, URZ, UPT ;  /* 0x000000ff0700728c */ /* 0x000fe2000bf05270 */
[--C-:B-1----:R-:W-:Y:S01]  /*0fc0*/  FADD R7, R7, -R4.reuse ;  /* 0x8000000407077221 */ /* 0x102fe20000000000 */
[----:B--2---:R-:W-:-:S04]  /*0fd0*/  FADD R2, R9, -R4 ;  /* 0x8000000409027221 */ /* 0x004fc80000000000 */
[----:B------:R-:W-:Y:S01]  /*0fe0*/  FSETP.NEU.AND P0, PT, R7, 1, PT ;  /* 0x3f8000000700780b */ /* 0x000fe20003f0d000 */
[----:B------:R-:W-:Y:S01]  /*0ff0*/  HFMA2 R9, -RZ, RZ, 1.875, 0 ;  /* 0x3f800000ff097431 */ /* 0x000fe200000001ff */
[----:B------:R-:W-:-:S11]  /*1000*/  FSETP.NEU.AND P1, PT, R2, 1, PT ;  /* 0x3f8000000200780b */ /* 0x000fd60003f2d000 */
[----:B------:R-:W-:Y:S05]  /*1010*/  @!P0 BRA `(.L_x_15) ;  /* 0x0000000400048947 */ /* 0x000fea0003800000 */
[----:B------:R-:W-:-:S13]  /*1020*/  FSETP.NAN.AND P0, PT, |R7|, |R7|, PT ;  /* 0x400000070700720b */ /* 0x000fda0003f08200 */
[----:B------:R-:W-:Y:S01]  /*1030*/  @P0 FADD R9, R7, 2 ;  /* 0x4000000007090421 */ /* 0x000fe20000000000 */
[----:B------:R-:W-:Y:S06]  /*1040*/  @P0 BRA `(.L_x_15) ;  /* 0x0000000000f80947 */ /* 0x000fec0003800000 */
[C---:B------:R-:W-:Y:S01]  /*1050*/  FMUL R8, |R7|.reuse, 16777216 ;  /* 0x4b80000007087820 */ /* 0x040fe20000400200 */
[C---:B------:R-:W-:Y:S02]  /*1060*/  FSETP.GEU.AND P0, PT, |R7|.reuse, 1.175494350822287508e-38, PT ;  /* 0x008000000700780b */ /* 0x040fe40003f0e200 */
[----:B------:R-:W-:Y:S02]  /*1070*/  MOV R16, 0x3a2c32e4 ;  /* 0x3a2c32e400107802 */ /* 0x000fe40000000f00 */
[----:B------:R-:W-:Y:S02]  /*1080*/  FSEL R8, R8, |R7|, !P0 ;  /* 0x4000000708087208 */ /* 0x000fe40004000000 */
[----:B------:R-:W-:Y:S02]  /*1090*/  FSEL R11, RZ, -24, P0 ;  /* 0xc1c00000ff0b7808 */ /* 0x000fe40000000000 */
[----:B------:R-:W-:Y:S02]  /*10a0*/  IADD3 R9, PT, PT, R8, -0x3f3504f3, RZ ;  /* 0xc0cafb0d08097810 */ /* 0x000fe40007ffe0ff */
[----:B------:R-:W-:-:S02]  /*10b0*/  FSETP.NEU.AND P0, PT, |R7|, +INF , PT ;  /* 0x7f8000000700780b */ /* 0x000fc40003f0d200 */
[----:B------:R-:W-:Y:S02]  /*10c0*/  LOP3.LUT R9, R9, 0xff800000, RZ, 0xc0, !PT ;  /* 0xff80000009097812 */ /* 0x000fe400078ec0ff */
[----:B------:R-:W-:Y:S02]  /*10d0*/  FSETP.NEU.AND P0, PT, R7, RZ, P0 ;  /* 0x000000ff0700720b */ /* 0x000fe4000070d000 */
[----:B------:R-:W-:-:S05]  /*10e0*/  IADD3 R8, PT, PT, R8, -R9, RZ ;  /* 0x8000000908087210 */ /* 0x000fca0007ffe0ff */
[C---:B------:R-:W-:Y:S01]  /*10f0*/  FADD R13, R8.reuse, 1 ;  /* 0x3f800000080d7421 */ /* 0x040fe20000000000 */
[----:B------:R-:W-:Y:S01]  /*1100*/  FADD R12, R8, -1 ;  /* 0xbf800000080c7421 */ /* 0x000fe20000000000 */
[----:B------:R-:W-:-:S03]  /*1110*/  I2FP.F32.S32 R8, R9 ;  /* 0x0000000900087245 */ /* 0x000fc60000201400 */
[----:B------:R-:W-:Y:S01]  /*1120*/  FADD R10, R12, R12 ;  /* 0x0000000c0c0a7221 */ /* 0x000fe20000000000 */
[----:B------:R-:W1:Y:S01]  /*1130*/  MUFU.RCP R13, R13 ;  /* 0x0000000d000d7308 */ /* 0x000e620000001000 */
[----:B------:R-:W-:Y:S02]  /*1140*/  @!P0 FADD R7, R7, R7 ;  /* 0x0000000707078221 */ /* 0x000fe40000000000 */
[----:B-1----:R-:W-:Y:S01]  /*1150*/  FMUL R9, R13, R10 ;  /* 0x0000000a0d097220 */ /* 0x002fe20000400000 */
[----:B------:R-:W-:-:S03]  /*1160*/  FFMA R10, R8, 1.1920928955078125e-07, R11 ;  /* 0x34000000080a7823 */ /* 0x000fc6000000000b */
[----:B------:R-:W-:Y:S01]  /*1170*/  FADD R14, R12, -R9 ;  /* 0x800000090c0e7221 */ /* 0x000fe20000000000 */
[CC--:B------:R-:W-:Y:S01]  /*1180*/  FMUL R11, R9.reuse, R9.reuse ;  /* 0x00000009090b7220 */ /* 0x0c0fe20000400000 */
[----:B------:R-:W-:Y:S02]  /*1190*/  FFMA R8, R9, 1.4426950216293334961, R10 ;  /* 0x3fb8aa3b09087823 */ /* 0x000fe4000000000a */
[----:B------:R-:W-:Y:S01]  /*11a0*/  FADD R15, R14, R14 ;  /* 0x0000000e0e0f7221 */ /* 0x000fe20000000000 */
[C---:B------:R-:W-:Y:S01]  /*11b0*/  FFMA R14, R11.reuse, R16, 0.0032181653659790754318 ;  /* 0x3b52e7db0b0e7423 */ /* 0x040fe20000000010 */
[----:B------:R-:W-:Y:S02]  /*11c0*/  FADD R10, R10, -R8 ;  /* 0x800000080a0a7221 */ /* 0x000fe40000000000 */
[----:B------:R-:W-:Y:S01]  /*11d0*/  FFMA R12, R12, -R9, R15 ;  /* 0x800000090c0c7223 */ /* 0x000fe2000000000f */
[----:B------:R-:W-:Y:S01]  /*11e0*/  FFMA R14, R11, R14, 0.018033718690276145935 ;  /* 0x3c93bb730b0e7423 */ /* 0x000fe2000000000e */
[----:B------:R-:W-:-:S02]  /*11f0*/  FFMA R15, R9, 1.4426950216293334961, R10 ;  /* 0x3fb8aa3b090f7823 */ /* 0x000fc4000000000a */
[----:B------:R-:W-:Y:S01]  /*1200*/  FMUL R12, R13, R12 ;  /* 0x0000000c0d0c7220 */ /* 0x000fe20000400000 */
[----:B------:R-:W-:-:S03]  /*1210*/  FFMA R14, R11, R14, 0.12022458761930465698 ;  /* 0x3df6384f0b0e7423 */ /* 0x000fc6000000000e */
[----:B------:R-:W-:Y:S01]  /*1220*/  FFMA R10, R12, 1.4426950216293334961, R15 ;  /* 0x3fb8aa3b0c0a7823 */ /* 0x000fe2000000000f */
[----:B------:R-:W-:-:S03]  /*1230*/  FMUL R14, R11, R14 ;  /* 0x0000000e0b0e7220 */ /* 0x000fc60000400000 */
[----:B------:R-:W-:Y:S01]  /*1240*/  FFMA R13, R9, 1.9251366722983220825e-08, R10 ;  /* 0x32a55e34090d7823 */ /* 0x000fe2000000000a */
[----:B------:R-:W-:-:S04]  /*1250*/  FMUL R11, R14, 3 ;  /* 0x404000000e0b7820 */ /* 0x000fc80000400000 */
[----:B------:R-:W-:-:S04]  /*1260*/  FFMA R11, R12, R11, R13 ;  /* 0x0000000b0c0b7223 */ /* 0x000fc8000000000d */
[----:B------:R-:W-:-:S04]  /*1270*/  FFMA R11, R9, R14, R11 ;  /* 0x0000000e090b7223 */ /* 0x000fc8000000000b */
[----:B------:R-:W-:-:S04]  /*1280*/  FADD R9, R8, R11 ;  /* 0x0000000b08097221 */ /* 0x000fc80000000000 */
[----:B------:R-:W-:Y:S01]  /*1290*/  FMUL R10, R9, 2 ;  /* 0x40000000090a7820 */ /* 0x000fe20000400000 */
[----:B------:R-:W-:-:S03]  /*12a0*/  FADD R8, -R8, R9 ;  /* 0x0000000908087221 */ /* 0x000fc60000000100 */
[----:B------:R-:W1:Y:S01]  /*12b0*/  FRND R13, R10 ;  /* 0x0000000a000d7307 */ /* 0x000e620000201000 */
[----:B------:R-:W-:Y:S01]  /*12c0*/  FADD R8, R11, -R8 ;  /* 0x800000080b087221 */ /* 0x000fe20000000000 */
[----:B------:R-:W-:Y:S01]  /*12d0*/  FFMA R9, R9, 2, -R10 ;  /* 0x4000000009097823 */ /* 0x000fe2000000080a */
[----:B------:R-:W-:Y:S01]  /*12e0*/  HFMA2 R11, -RZ, RZ, 0.64013671875, -15.109375 ;  /* 0x391fcb8eff0b7431 */ /* 0x000fe200000001ff */
[----:B------:R-:W-:Y:S02]  /*12f0*/  FSETP.GT.AND P3, PT, |R10|, 152, PT ;  /* 0x431800000a00780b */ /* 0x000fe40003f64200 */
[----:B------:R-:W-:Y:S02]  /*1300*/  FFMA R9, R8, 2, R9 ;  /* 0x4000000008097823 */ /* 0x000fe40000000009 */
[----:B------:R-:W2:Y:S01]  /*1310*/  F2I.NTZ R12, R10 ;  /* 0x0000000a000c7305 */ /* 0x000ea20000203100 */
[----:B-1----:R-:W-:Y:S01]  /*1320*/  FADD R8, R10, -R13 ;  /* 0x8000000d0a087221 */ /* 0x002fe20000000000 */
[----:B------:R-:W-:-:S03]  /*1330*/  FSETP.GT.AND P2, PT, R13, RZ, PT ;  /* 0x000000ff0d00720b */ /* 0x000fc60003f44000 */
[----:B------:R-:W-:-:S04]  /*1340*/  FADD R8, R8, R9 ;  /* 0x0000000908087221 */ /* 0x000fc80000000000 */
[----:B------:R-:W-:-:S04]  /*1350*/  FFMA R9, R8, R11, 0.0013391353422775864601 ;  /* 0x3aaf85ed08097423 */ /* 0x000fc8000000000b */
[----:B------:R-:W-:-:S04]  /*1360*/  FFMA R9, R8, R9, 0.0096188392490148544312 ;  /* 0x3c1d985608097423 */ /* 0x000fc80000000009 */
[----:B------:R-:W-:-:S04]  /*1370*/  FFMA R9, R8, R9, 0.055503588169813156128 ;  /* 0x3d6357bb08097423 */ /* 0x000fc80000000009 */
[----:B------:R-:W-:Y:S01]  /*1380*/  FFMA R11, R8, R9, 0.24022644758224487305 ;  /* 0x3e75fdec080b7423 */ /* 0x000fe20000000009 */
[----:B------:R-:W-:Y:S02]  /*1390*/  SEL R9, RZ, 0x83000000, P2 ;  /* 0x83000000ff097807 */ /* 0x000fe40001000000 */
[----:B------:R-:W-:Y:S01]  /*13a0*/  FSETP.GEU.AND P2, PT, R10, RZ, PT ;  /* 0x000000ff0a00720b */ /* 0x000fe20003f4e000 */
[----:B------:R-:W-:Y:S01]  /*13b0*/  FFMA R13, R8, R11, 0.69314718246459960938 ;  /* 0x3f317218080d7423 */ /* 0x000fe2000000000b */
[----:B------:R-:W-:Y:S02]  /*13c0*/  IADD3 R11, PT, PT, R9, 0x7f000000, RZ ;  /* 0x7f000000090b7810 */ /* 0x000fe40007ffe0ff */
[----:B--2---:R-:W-:Y:S01]  /*13d0*/  LEA R12, R12, -R9, 0x17 ;  /* 0x800000090c0c7211 */ /* 0x004fe200078eb8ff */
[----:B------:R-:W-:Y:S01]  /*13e0*/  FFMA R8, R8, R13, 1 ;  /* 0x3f80000008087423 */ /* 0x000fe2000000000d */
[----:B------:R-:W-:-:S03]  /*13f0*/  FSEL R9, RZ, +INF , !P2 ;  /* 0x7f800000ff097808 */ /* 0x000fc60005000000 */
[----:B------:R-:W-:-:S04]  /*1400*/  FMUL R11, R11, R8 ;  /* 0x000000080b0b7220 */ /* 0x000fc80000400000 */
[----:B------:R-:W-:Y:S01]  /*1410*/  @!P3 FMUL R9, R12, R11 ;  /* 0x0000000b0c09b220 */ /* 0x000fe20000400000 */
[----:B------:R-:W-:-:S07]  /*1420*/  @!P0 LOP3.LUT R9, R7, 0x7fffffff, RZ, 0xc0, !PT ;  /* 0x7fffffff07098812 */ /* 0x000fce00078ec0ff */
.L_x_15:
[----:B------:R-:W-:Y:S01]  /*1430*/  FADD R6, R9, R6 ;  /* 0x0000000609067221 */ /* 0x000fe20000000000 */
[----:B------:R-:W-:Y:S01]  /*1440*/  MOV R7, 0x3f800000 ;  /* 0x3f80000000077802 */ /* 0x000fe20000000f00 */
[----:B------:R-:W-:Y:S06]  /*1450*/  @!P1 BRA `(.L_x_16) ;  /* 0x00000004000c9947 */ /* 0x000fec0003800000 */
[----:B------:R-:W-:-:S13]  /*1460*/  FSETP.NAN.AND P0, PT, |R2|, |R2|, PT ;  /* 0x400000020200720b */ /* 0x000fda0003f08200 */
[----:B------:R-:W-:Y:S05]  /*1470*/  @P0 BRA `(.L_x_17) ;  /* 0x0000000400000947 */ /* 0x000fea0003800000 */
[C---:B------:R-:W-:Y:S01]  /*1480*/  FMUL R7, |R2|.reuse, 16777216 ;  /* 0x4b80000002077820 */ /* 0x040fe20000400200 */
[C---:B------:R-:W-:Y:S02]  /*1490*/  FSETP.GEU.AND P0, PT, |R2|.reuse, 1.175494350822287508e-38, PT ;  /* 0x008000000200780b */ /* 0x040fe40003f0e200 */
[----:B------:R-:W-:Y:S02]  /*14a0*/  MOV R15, 0x3a2c32e4 ;  /* 0x3a2c32e4000f7802 */ /* 0x000fe40000000f00 */
[----:B------:R-:W-:Y:S02]  /*14b0*/  FSEL R7, R7, |R2|, !P0 ;  /* 0x4000000207077208 */ /* 0x000fe40004000000 */
[----:B------:R-:W-:Y:S02]  /*14c0*/  FSETP.NEU.AND P3, PT, R2, RZ, PT ;  /* 0x000000ff0200720b */ /* 0x000fe40003f6d000 */
[----:B------:R-:W-:-:S04]  /*14d0*/  IADD3 R8, PT, PT, R7, -0x3f3504f3, RZ ;  /* 0xc0cafb0d07087810 */ /* 0x000fc80007ffe0ff */
[----:B------:R-:W-:-:S04]  /*14e0*/  LOP3.LUT R8, R8, 0xff800000, RZ, 0xc0, !PT ;  /* 0xff80000008087812 */ /* 0x000fc800078ec0ff */
[-C--:B------:R-:W-:Y:S02]  /*14f0*/  IADD3 R7, PT, PT, R7, -R8.reuse, RZ ;  /* 0x8000000807077210 */ /* 0x080fe40007ffe0ff */
[----:B------:R-:W-:-:S03]  /*1500*/  I2FP.F32.S32 R8, R8 ;  /* 0x0000000800087245 */ /* 0x000fc60000201400 */
[C---:B------:R-:W-:Y:S01]  /*1510*/  FADD R10, R7.reuse, 1 ;  /* 0x3f800000070a7421 */ /* 0x040fe20000000000 */
[----:B------:R-:W-:Y:S01]  /*1520*/  FADD R9, R7, -1 ;  /* 0xbf80000007097421 */ /* 0x000fe20000000000 */
[----:B------:R-:W-:-:S03]  /*1530*/  FSEL R7, RZ, -24, P0 ;  /* 0xc1c00000ff077808 */ /* 0x000fc60000000000 */
[----:B------:R-:W-:Y:S01]  /*1540*/  FADD R11, R9, R9 ;  /* 0x00000009090b7221 */ /* 0x000fe20000000000 */
[----:B------:R-:W1:Y:S01]  /*1550*/  MUFU.RCP R10, R10 ;  /* 0x0000000a000a7308 */ /* 0x000e620000001000 */
[----:B------:R-:W-:Y:S02]  /*1560*/  FFMA R8, R8, 1.1920928955078125e-07, R7 ;  /* 0x3400000008087823 */ /* 0x000fe40000000007 */
[----:B-1----:R-:W-:-:S04]  /*1570*/  FMUL R11, R10, R11 ;  /* 0x0000000b0a0b7220 */ /* 0x002fc80000400000 */
[----:B------:R-:W-:Y:S01]  /*1580*/  FADD R13, R9, -R11 ;  /* 0x8000000b090d7221 */ /* 0x000fe20000000000 */
[C---:B------:R-:W-:Y:S01]  /*1590*/  FMUL R12, R11.reuse, R11 ;  /* 0x0000000b0b0c7220 */ /* 0x040fe20000400000 */
[----:B------:R-:W-:Y:S02]  /*15a0*/  FFMA R7, R11, 1.4426950216293334961, R8 ;  /* 0x3fb8aa3b0b077823 */ /* 0x000fe40000000008 */
[----:B------:R-:W-:Y:S01]  /*15b0*/  FADD R14, R13, R13 ;  /* 0x0000000d0d0e7221 */ /* 0x000fe20000000000 */
[----:B------:R-:W-:Y:S01]  /*15c0*/  FFMA R13, R12, R15, 0.0032181653659790754318 ;  /* 0x3b52e7db0c0d7423 */ /* 0x000fe2000000000f */
        /* <DEDUP_REMOVED lines=20> */
[----:B------:R-:W-:Y:S01]  /*1710*/  FFMA R8, R7, 2, R8 ;  /* 0x4000000007087823 */ /* 0x000fe20000000008 */
[C---:B------:R-:W-:Y:S01]  /*1720*/  FSETP.GEU.AND P2, PT, R9.reuse, RZ, PT ;  /* 0x000000ff0900720b */ /* 0x040fe20003f4e000 */
[----:B------:R-:W2:Y:S01]  /*1730*/  F2I.NTZ R11, R9 ;  /* 0x00000009000b7305 */ /* 0x000ea20000203100 */
[----:B-1----:R-:W-:Y:S01]  /*1740*/  FADD R7, R9, -R10 ;  /* 0x8000000a09077221 */ /* 0x002fe20000000000 */
[----:B------:R-:W-:-:S03]  /*1750*/  FSETP.GT.AND P0, PT, R10, RZ, PT ;  /* 0x000000ff0a00720b */ /* 0x000fc60003f04000 */
[----:B------:R-:W-:-:S04]  /*1760*/  FADD R7, R7, R8 ;  /* 0x0000000807077221 */ /* 0x000fc80000000000 */
[----:B------:R-:W-:-:S04]  /*1770*/  FFMA R8, R7, R12, 0.0013391353422775864601 ;  /* 0x3aaf85ed07087423 */ /* 0x000fc8000000000c */
[----:B------:R-:W-:-:S04]  /*1780*/  FFMA R8, R7, R8, 0.0096188392490148544312 ;  /* 0x3c1d985607087423 */ /* 0x000fc80000000008 */
[----:B------:R-:W-:-:S04]  /*1790*/  FFMA R8, R7, R8, 0.055503588169813156128 ;  /* 0x3d6357bb07087423 */ /* 0x000fc80000000008 */
[C---:B------:R-:W-:Y:S01]  /*17a0*/  FFMA R10, R7.reuse, R8, 0.24022644758224487305 ;  /* 0x3e75fdec070a7423 */ /* 0x040fe20000000008 */
[----:B------:R-:W-:Y:S02]  /*17b0*/  SEL R8, RZ, 0x83000000, P0 ;  /* 0x83000000ff087807 */ /* 0x000fe40000000000 */
[----:B------:R-:W-:Y:S01]  /*17c0*/  FSETP.NEU.AND P0, PT, |R2|, +INF , PT ;  /* 0x7f8000000200780b */ /* 0x000fe20003f0d200 */
[----:B------:R-:W-:Y:S01]  /*17d0*/  FFMA R10, R7, R10, 0.69314718246459960938 ;  /* 0x3f317218070a7423 */ /* 0x000fe2000000000a */
[----:B--2---:R-:W-:Y:S02]  /*17e0*/  LEA R11, R11, -R8, 0x17 ;  /* 0x800000080b0b7211 */ /* 0x004fe400078eb8ff */
[----:B------:R-:W-:Y:S01]  /*17f0*/  IADD3 R8, PT, PT, R8, 0x7f000000, RZ ;  /* 0x7f00000008087810 */ /* 0x000fe20007ffe0ff */
[----:B------:R-:W-:Y:S01]  /*1800*/  FFMA R9, R7, R10, 1 ;  /* 0x3f80000007097423 */ /* 0x000fe2000000000a */
[----:B------:R-:W-:-:S03]  /*1810*/  FSEL R7, RZ, +INF , !P2 ;  /* 0x7f800000ff077808 */ /* 0x000fc60005000000 */
[----:B------:R-:W-:-:S04]  /*1820*/  FMUL R8, R8, R9 ;  /* 0x0000000908087220 */ /* 0x000fc80000400000 */
[----:B------:R-:W-:Y:S01]  /*1830*/  @!P1 FMUL R7, R11, R8 ;  /* 0x000000080b079220 */ /* 0x000fe20000400000 */
[----:B------:R-:W-:Y:S06]  /*1840*/  @P0 BRA P3, `(.L_x_16) ;  /* 0x0000000000100947 */ /* 0x000fec0001800000 */
[----:B------:R-:W-:-:S05]  /*1850*/  FADD R2, R2, R2 ;  /* 0x0000000202027221 */ /* 0x000fca0000000000 */
[----:B------:R-:W-:Y:S01]  /*1860*/  LOP3.LUT R7, R2, 0x7fffffff, RZ, 0xc0, !PT ;  /* 0x7fffffff02077812 */ /* 0x000fe200078ec0ff */
[----:B------:R-:W-:Y:S06]  /*1870*/  BRA `(.L_x_16) ;  /* 0x0000000000047947 */ /* 0x000fec0003800000 */
.L_x_17:
[----:B------:R-:W-:-:S07]  /*1880*/  FADD R7, R2, 2 ;  /* 0x4000000002077421 */ /* 0x000fce0000000000 */
.L_x_16:
[----:B------:R-:W-:Y:S01]  /*1890*/  FADD R6, R6, R7 ;  /* 0x0000000706067221 */ /* 0x000fe20000000000 */
[----:B------:R-:W-:Y:S01]  /*18a0*/  UIADD3 UR6, UPT, UPT, UR6, 0x8, URZ ;  /* 0x0000000806067890 */ /* 0x000fe2000fffe0ff */
[----:B------:R-:W-:Y:S11]  /*18b0*/  BRA.U UP0, `(.L_x_18) ;  /* 0xfffffff500b07547 */ /* 0x000ff6000b83ffff */
.L_x_14:
[----:B------:R-:W1:Y:S02]  /*18c0*/  LDCU UR6, c[0x0][0x390] ;  /* 0x00007200ff0677ac */ /* 0x000e640008000800 */
[----:B-1----:R-:W-:-:S04]  /*18d0*/  ULOP3.LUT UR6, UR6, 0x1, URZ, 0xc0, !UPT ;  /* 0x0000000106067892 */ /* 0x002fc8000f8ec0ff */
[----:B------:R-:W-:-:S09]  /*18e0*/  UISETP.NE.U32.AND UP0, UPT, UR6, 0x1, UPT ;  /* 0x000000010600788c */ /* 0x000fd2000bf05070 */
[----:B------:R-:W-:Y:S05]  /*18f0*/  BRA.U UP0, `(.L_x_13) ;  /* 0x0000000500347547 */ /* 0x000fea000b800000 */
[----:B------:R-:W1:Y:S01]  /*1900*/  S2UR UR7, SR_CgaCtaId ;  /* 0x00000000000779c3 */ /* 0x000e620000008800 */
[----:B------:R-:W-:Y:S02]  /*1910*/  UMOV UR6, 0x400 ;  /* 0x0000040000067882 */ /* 0x000fe40000000000 */
[----:B-1----:R-:W-:-:S04]  /*1920*/  ULEA UR6, UR7, UR6, 0x18 ;  /* 0x0000000607067291 */ /* 0x002fc8000f8ec0ff */
[----:B------:R-:W-:-:S09]  /*1930*/  ULEA UR4, UR4, UR6, 0x2 ;  /* 0x0000000604047291 */ /* 0x000fd2000f8e10ff */
[----:B------:R-:W1:Y:S02]  /*1940*/  LDS R7, [UR4] ;  /* 0x00000004ff077984 */ /* 0x000e640008000800 */
[----:B-1----:R-:W-:Y:S01]  /*1950*/  FADD R2, R7, -R4 ;  /* 0x8000000407027221 */ /* 0x002fe20000000000 */
[----:B------:R-:W-:-:S04]  /*1960*/  MOV R7, 0x3f800000 ;  /* 0x3f80000000077802 */ /* 0x000fc80000000f00 */
[----:B------:R-:W-:-:S13]  /*1970*/  FSETP.NEU.AND P0, PT, R2, 1, PT ;  /* 0x3f8000000200780b */ /* 0x000fda0003f0d000 */
[----:B------:R-:W-:Y:S05]  /*1980*/  @!P0 BRA `(.L_x_19) ;  /* 0x00000004000c8947 */ /* 0x000fea0003800000 */
[----:B------:R-:W-:-:S13]  /*1990*/  FSETP.NAN.AND P0, PT, |R2|, |R2|, PT ;  /* 0x400000020200720b */ /* 0x000fda0003f08200 */
[----:B------:R-:W-:Y:S05]  /*19a0*/  @P0 BRA `(.L_x_20) ;  /* 0x0000000400000947 */ /* 0x000fea0003800000 */
[C---:B------:R-:W-:Y:S01]  /*19b0*/  FMUL R7, |R2|.reuse, 16777216 ;  /* 0x4b80000002077820 */ /* 0x040fe20000400200 */
[C---:B------:R-:W-:Y:S01]  /*19c0*/  FSETP.GEU.AND P0, PT, |R2|.reuse, 1.175494350822287508e-38, PT ;  /* 0x008000000200780b */ /* 0x040fe20003f0e200 */
[----:B------:R-:W-:Y:S01]  /*19d0*/  HFMA2 R15, -RZ, RZ, 0.771484375, 0.21533203125 ;  /* 0x3a2c32e4ff0f7431 */ /* 0x000fe200000001ff */
[----:B------:R-:W-:Y:S02]  /*19e0*/  FSETP.NEU.AND P3, PT, R2, RZ, PT ;  /* 0x000000ff0200720b */ /* 0x000fe40003f6d000 */
[----:B------:R-:W-:-:S04]  /*19f0*/  FSEL R7, R7, |R2|, !P0 ;  /* 0x4000000207077208 */ /* 0x000fc80004000000 */
        /* <DEDUP_REMOVED lines=34> */
[----:B------:R-:W-:Y:S02]  /*1c20*/  MOV R12, 0x391fcb8e ;  /* 0x391fcb8e000c7802 */ /* 0x000fe40000000f00 */
[----:B------:R-:W-:Y:S01]  /*1c30*/  FSETP.GT.AND P1, PT, |R9|, 152, PT ;  /* 0x431800000900780b */ /* 0x000fe20003f24200 */
        /* <DEDUP_REMOVED lines=23> */
.L_x_20:
[----:B------:R-:W-:-:S07]  /*1db0*/  FADD R7, R2, 2 ;  /* 0x4000000002077421 */ /* 0x000fce0000000000 */
.L_x_19:
[----:B------:R-:W-:-:S07]  /*1dc0*/  FADD R6, R6, R7 ;  /* 0x0000000706067221 */ /* 0x000fce0000000000 */
.L_x_13:
[----:B------:R-:W1:Y:S01]  /*1dd0*/  MUFU.RCP R2, R5 ;  /* 0x0000000500027308 */ /* 0x000e620000001000 */
[----:B------:R-:W2:Y:S07]  /*1de0*/  LDC R8, c[0x0][0x390] ;  /* 0x0000e400ff087b82 */ /* 0x000eae0000000800 */
[----:B------:R-:W3:Y:S01]  /*1df0*/  FCHK P0, R6, R5 ;  /* 0x0000000506007302 */ /* 0x000ee20000000000 */
[----:B-1----:R-:W-:-:S04]  /*1e00*/  FFMA R7, -R5, R2, 1 ;  /* 0x3f80000005077423 */ /* 0x002fc80000000102 */
[----:B------:R-:W-:-:S04]  /*1e10*/  FFMA R2, R2, R7, R2 ;  /* 0x0000000702027223 */ /* 0x000fc80000000002 */
[----:B------:R-:W-:Y:S01]  /*1e20*/  FFMA R7, R2, R6, RZ ;  /* 0x0000000602077223 */ /* 0x000fe200000000ff */
[----:B--2---:R-:W-:-:S03]  /*1e30*/  ISETP.GE.AND P2, PT, R8, 0x1, PT ;  /* 0x000000010800780c */ /* 0x004fc60003f46270 */
[----:B------:R-:W-:-:S04]  /*1e40*/  FFMA R8, -R5, R7, R6 ;  /* 0x0000000705087223 */ /* 0x000fc80000000106 */
[----:B------:R-:W-:Y:S01]  /*1e50*/  FFMA R2, R2, R8, R7 ;  /* 0x0000000802027223 */ /* 0x000fe20000000007 */
[----:B---3--:R-:W-:Y:S06]  /*1e60*/  @!P0 BRA `(.L_x_21) ;  /* 0x0000000000108947 */ /* 0x008fec0003800000 */
[----:B------:R-:W-:Y:S02]  /*1e70*/  MOV R2, R6 ;  /* 0x0000000600027202 */ /* 0x000fe40000000f00 */
[----:B------:R-:W-:-:S07]  /*1e80*/  MOV R16, 0x1ea0 ;  /* 0x00001ea000107802 */ /* 0x000fce0000000f00 */
[----:B0-----:R-:W-:Y:S05]  /*1e90*/  CALL.REL.NOINC `($__internal_1_$__cuda_sm3x_div_rn_noftz_f32_slowpath) ;  /* 0x0000000c00d87944 */ /* 0x001fea0003c00000 */
[----:B------:R-:W-:-:S07]  /*1ea0*/  MOV R2, R19 ;  /* 0x0000001300027202 */ /* 0x000fce0000000f00 */
.L_x_21:
[----:B------:R-:W-:Y:S01]  /*1eb0*/  IADD3 R5, PT, PT, R2, -0xd000000, RZ ;  /* 0xf300000002057810 */ /* 0x000fe20007ffe0ff */
[----:B------:R1:W2:Y:S03]  /*1ec0*/  MUFU.RSQ R7, R2 ;  /* 0x0000000200077308 */ /* 0x0002a60000001400 */
[----:B------:R-:W-:-:S13]  /*1ed0*/  ISETP.GT.U32.AND P0, PT, R5, 0x727fffff, PT ;  /* 0x727fffff0500780c */ /* 0x000fda0003f04070 */
[----:B-1----:R-:W-:Y:S05]  /*1ee0*/  @!P0 BRA `(.L_x_22) ;  /* 0x00000000000c8947 */ /* 0x002fea0003800000 */
[----:B------:R-:W-:-:S07]  /*1ef0*/  MOV R8, 0x1f10 ;  /* 0x00001f1000087802 */ /* 0x000fce0000000f00 */
[----:B0-2---:R-:W-:Y:S05]  /*1f00*/  CALL.REL.NOINC `($__internal_0_$__cuda_sm20_sqrt_rn_f32_slowpath) ;  /* 0x0000000c00607944 */ /* 0x005fea0003c00000 */
[----:B------:R-:W-:Y:S05]  /*1f10*/  BRA `(.L_x_23) ;  /* 0x0000000000107947 */ /* 0x000fea0003800000 */
.L_x_22:
[C---:B--2---:R-:W-:Y:S01]  /*1f20*/  FMUL.FTZ R5, R7.reuse, R2 ;  /* 0x0000000207057220 */ /* 0x044fe20000410000 */
[----:B------:R-:W-:-:S03]  /*1f30*/  FMUL.FTZ R6, R7, 0.5 ;  /* 0x3f00000007067820 */ /* 0x000fc60000410000 */
[----:B------:R-:W-:-:S04]  /*1f40*/  FFMA R2, -R5, R5, R2 ;  /* 0x0000000505027223 */ /* 0x000fc80000000102 */
[----:B------:R-:W-:-:S07]  /*1f50*/  FFMA R5, R2, R6, R5 ;  /* 0x0000000602057223 */ /* 0x000fce0000000005 */
.L_x_23:
[----:B0-----:R-:W-:Y:S05]  /*1f60*/  @!P2 EXIT ;  /* 0x000000000000a94d */ /* 0x001fea0003800000 */
[----:B------:R-:W0:Y:S01]  /*1f70*/  LDCU UR4, c[0x0][0x390] ;  /* 0x00007200ff0477ac */ /* 0x000e220008000800 */
[----:B------:R-:W-:Y:S01]  /*1f80*/  HFMA2 R8, -RZ, RZ, 0, 0 ;  /* 0x00000000ff087431 */ /* 0x000fe200000001ff */
[----:B0-----:R-:W-:-:S04]  /*1f90*/  MOV R2, UR4 ;  /* 0x0000000400027c02 */ /* 0x001fc80008000f00 */
[C---:B------:R-:W-:Y:S02]  /*1fa0*/  IADD3 R6, PT, PT, R2.reuse, -0x1, RZ ;  /* 0xffffffff02067810 */ /* 0x040fe40007ffe0ff */
[----:B------:R-:W-:Y:S02]  /*1fb0*/  LOP3.LUT R17, R2, 0x3, RZ, 0xc0, !PT ;  /* 0x0000000302117812 */ /* 0x000fe400078ec0ff */
[----:B------:R-:W-:-:S13]  /*1fc0*/  ISETP.GE.U32.AND P0, PT, R6, 0x3, PT ;  /* 0x000000030600780c */ /* 0x000fda0003f06070 */
[----:B------:R-:W-:Y:S05]  /*1fd0*/  @!P0 BRA `(.L_x_24) ;  /* 0x0000000400a88947 */ /* 0x000fea0003800000 */
[----:B------:R-:W0:Y:S01]  /*1fe0*/  S2UR UR6, SR_CgaCtaId ;  /* 0x00000000000679c3 */ /* 0x000e220000008800 */
[C---:B------:R-:W-:Y:S01]  /*1ff0*/  LOP3.LUT R8, R2.reuse, 0x7ffffffc, RZ, 0xc0, !PT ;  /* 0x7ffffffc02087812 */ /* 0x040fe200078ec0ff */
[----:B------:R-:W-:Y:S01]  /*2000*/  UMOV UR4, 0x400 ;  /* 0x0000040000047882 */ /* 0x000fe20000000000 */
[C---:B------:R-:W-:Y:S01]  /*2010*/  IADD3 R12, PT, PT, R2.reuse, UR5, R0 ;  /* 0x00000005020c7c10 */ /* 0x040fe2000fffe000 */
[C---:B------:R-:W-:Y:S01]  /*2020*/  IMAD R13, R2.reuse, 0x3, R3 ;  /* 0x00000003020d7824 */ /* 0x040fe200078e0203 */
[-C--:B------:R-:W-:Y:S02]  /*2030*/  LEA R14, R2, R3.reuse, 0x1 ;  /* 0x00000003020e7211 */ /* 0x080fe400078e08ff */
[----:B------:R-:W-:Y:S01]  /*2040*/  MOV R15, R3 ;  /* 0x00000003000f7202 */ /* 0x000fe20000000f00 */
[----:B------:R-:W1:Y:S01]  /*2050*/  LDC R9, c[0x0][0x390] ;  /* 0x0000e400ff097b82 */ /* 0x000e620000000800 */
[----:B------:R-:W-:-:S07]  /*2060*/  IADD3 R18, PT, PT, -R8, RZ, RZ ;  /* 0x000000ff08127210 */ /* 0x000fce0007ffe1ff */
[----:B------:R-:W2:Y:S01]  /*2070*/  LDC.64 R6, c[0x0][0x388] ;  /* 0x0000e200ff067b82 */ /* 0x000ea20000000a00 */
[----:B0-----:R-:W-:-:S04]  /*2080*/  ULEA UR4, UR6, UR4, 0x18 ;  /* 0x0000000406047291 */ /* 0x001fc8000f8ec0ff */
[----:B------:R-:W-:-:S12]  /*2090*/  UIADD3 UR4, UPT, UPT, UR4, 0x8, URZ ;  /* 0x0000000804047890 */ /* 0x000fd8000fffe0ff */
.L_x_36:
[----:B------:R-:W-:-:S13]  /*20a0*/  FSETP.NEU.AND P0, PT, R5, RZ, PT ;  /* 0x000000ff0500720b */ /* 0x000fda0003f0d000 */
[----:B0---4-:R-:W0:Y:S02]  /*20b0*/  @!P0 LDC.64 R10, c[0x0][0x388] ;  /* 0x0000e200ff0a8b82 */ /* 0x011e240000000a00 */
[----:B0--3--:R-:W-:-:S05]  /*20c0*/  @!P0 IMAD.WIDE R20, R15, 0x4, R10 ;  /* 0x000000040f148825 */ /* 0x009fca00078e020a */
[----:B------:R0:W-:Y:S01]  /*20d0*/  @!P0 STG.E desc[UR8][R20.64], RZ ;  /* 0x000000ff14008986 */ /* 0x0001e2000c101908 */
[----:B------:R-:W-:Y:S05]  /*20e0*/  @!P0 BRA `(.L_x_25) ;  /* 0x0000000000408947 */ /* 0x000fea0003800000 */
[----:B------:R-:W3:Y:S01]  /*20f0*/  LDS R11, [UR4+-0x8] ;  /* 0xfffff804ff0b7984 */ /* 0x000ee20008000800 */
[----:B------:R-:W4:Y:S02]  /*2100*/  MUFU.RCP R0, R5 ;  /* 0x0000000500007308 */ /* 0x000f240000001000 */
[----:B----4-:R-:W-:-:S04]  /*2110*/  FFMA R19, R0, -R5, 1 ;  /* 0x3f80000000137423 */ /* 0x010fc80000000805 */
[----:B------:R-:W-:Y:S01]  /*2120*/  FFMA R19, R0, R19, R0 ;  /* 0x0000001300137223 */ /* 0x000fe20000000000 */
[----:B---3--:R-:W-:-:S04]  /*2130*/  FADD R2, R11, -R4 ;  /* 0x800000040b027221 */ /* 0x008fc80000000000 */
[----:B------:R-:W3:Y:S01]  /*2140*/  FCHK P0, R2, R5 ;  /* 0x0000000502007302 */ /* 0x000ee20000000000 */
[----:B------:R-:W-:-:S04]  /*2150*/  FFMA R0, R2, R19, RZ ;  /* 0x0000001302007223 */ /* 0x000fc800000000ff */
[----:B------:R-:W-:-:S04]  /*2160*/  FFMA R10, R0, -R5, R2 ;  /* 0x80000005000a7223 */ /* 0x000fc80000000002 */
[----:B------:R-:W-:Y:S01]  /*2170*/  FFMA R19, R19, R10, R0 ;  /* 0x0000000a13137223 */ /* 0x000fe20000000000 */
[----:B---3--:R-:W-:Y:S06]  /*2180*/  @!P0 BRA `(.L_x_26) ;  /* 0x0000000000088947 */ /* 0x008fec0003800000 */
[----:B------:R-:W-:-:S07]  /*2190*/  MOV R16, 0x21b0 ;  /* 0x000021b000107802 */ /* 0x000fce0000000f00 */
[----:B012---:R-:W-:Y:S05]  /*21a0*/  CALL.REL.NOINC `($__internal_1_$__cuda_sm3x_div_rn_noftz_f32_slowpath) ;  /* 0x0000000c00147944 */ /* 0x007fea0003c00000 */
.L_x_26:
[----:B--2---:R-:W-:Y:S02]  /*21b0*/  MOV R10, R6 ;  /* 0x00000006000a7202 */ /* 0x004fe40000000f00 */
[----:B------:R-:W-:-:S03]  /*21c0*/  MOV R11, R7 ;  /* 0x00000007000b7202 */ /* 0x000fc60000000f00 */
[----:B0-----:R-:W-:-:S05]  /*21d0*/  IMAD.WIDE R20, R15, 0x4, R10 ;  /* 0x000000040f147825 */ /* 0x001fca00078e020a */
[----:B------:R3:W-:Y:S02]  /*21e0*/  STG.E desc[UR8][R20.64], R19 ;  /* 0x0000001314007986 */ /* 0x0007e4000c101908 */
.L_x_25:
[----:B------:R-:W-:-:S13]  /*21f0*/  FSETP.NEU.AND P0, PT, R5, RZ, PT ;  /* 0x000000ff0500720b */ /* 0x000fda0003f0d000 */
[----:B------:R-:W-:Y:S05]  /*2200*/  @!P0 BRA `(.L_x_27) ;  /* 0x0000000000488947 */ /* 0x000fea0003800000 */
[----:B------:R-:W0:Y:S01]  /*2210*/  LDS R11, [UR4+-0x4] ;  /* 0xfffffc04ff0b7984 */ /* 0x000e220008000800 */
[----:B------:R-:W3:Y:S02]  /*2220*/  MUFU.RCP R0, R5 ;  /* 0x0000000500007308 */ /* 0x000ee40000001000 */
[----:B---3--:R-:W-:-:S04]  /*2230*/  FFMA R19, R0, -R5, 1 ;  /* 0x3f80000000137423 */ /* 0x008fc80000000805 */
[----:B------:R-:W-:Y:S01]  /*2240*/  FFMA R0, R0, R19, R0 ;  /* 0x0000001300007223 */ /* 0x000fe20000000000 */
[----:B0-----:R-:W-:-:S04]  /*2250*/  FADD R21, R11, -R4 ;  /* 0x800000040b157221 */ /* 0x001fc80000000000 */
[----:B------:R-:W0:Y:S01]  /*2260*/  FCHK P0, R21, R5 ;  /* 0x0000000515007302 */ /* 0x000e220000000000 */
[----:B------:R-:W-:-:S04]  /*2270*/  FFMA R2, R0, R21, RZ ;  /* 0x0000001500027223 */ /* 0x000fc800000000ff */
[----:B------:R-:W-:-:S04]  /*2280*/  FFMA R11, R2, -R5, R21 ;  /* 0x80000005020b7223 */ /* 0x000fc80000000015 */
[----:B------:R-:W-:Y:S01]  /*2290*/  FFMA R19, R0, R11, R2 ;  /* 0x0000000b00137223 */ /* 0x000fe20000000002 */
[----:B0-----:R-:W-:Y:S06]  /*22a0*/  @!P0 BRA `(.L_x_28) ;  /* 0x00000000000c8947 */ /* 0x001fec0003800000 */
[----:B------:R-:W-:Y:S02]  /*22b0*/  MOV R2, R21 ;  /* 0x0000001500027202 */ /* 0x000fe40000000f00 */
[----:B------:R-:W-:-:S07]  /*22c0*/  MOV R16, 0x22e0 ;  /* 0x000022e000107802 */ /* 0x000fce0000000f00 */
[----:B-12---:R-:W-:Y:S05]  /*22d0*/  CALL.REL.NOINC `($__internal_1_$__cuda_sm3x_div_rn_noftz_f32_slowpath) ;  /* 0x0000000800c87944 */ /* 0x006fea0003c00000 */
.L_x_28:
[----:B--2---:R-:W-:Y:S02]  /*22e0*/  MOV R10, R6 ;  /* 0x00000006000a7202 */ /* 0x004fe40000000f00 */
[----:B------:R-:W-:-:S03]  /*22f0*/  MOV R11, R7 ;  /* 0x00000007000b7202 */ /* 0x000fc60000000f00 */
[----:B------:R-:W-:-:S05]  /*2300*/  IMAD.WIDE R20, R12, 0x4, R10 ;  /* 0x000000040c147825 */ /* 0x000fca00078e020a */
[----:B------:R3:W-:Y:S01]  /*2310*/  STG.E desc[UR8][R20.64], R19 ;  /* 0x0000001314007986 */ /* 0x0007e2000c101908 */
[----:B------:R-:W-:Y:S05]  /*2320*/  BRA `(.L_x_29) ;  /* 0x0000000000087947 */ /* 0x000fea0003800000 */
.L_x_27:
[----:B0--3--:R-:W-:-:S05]  /*2330*/  IMAD.WIDE R20, R12, 0x4, R10 ;  /* 0x000000040c147825 */ /* 0x009fca00078e020a */
[----:B------:R0:W-:Y:S02]  /*2340*/  STG.E desc[UR8][R20.64], RZ ;  /* 0x000000ff14007986 */ /* 0x0001e4000c101908 */
.L_x_29:
[----:B------:R-:W-:-:S13]  /*2350*/  FSETP.NEU.AND P0, PT, R5, RZ, PT ;  /* 0x000000ff0500720b */ /* 0x000fda0003f0d000 */
[----:B------:R-:W-:Y:S05]  /*2360*/  @!P0 BRA `(.L_x_30) ;  /* 0x0000000000488947 */ /* 0x000fea0003800000 */
[----:B------:R-:W0:Y:S01]  /*2370*/  LDS R11, [UR4] ;  /* 0x00000004ff0b7984 */ /* 0x000e220008000800 */
        /* <DEDUP_REMOVED lines=12> */
.L_x_31:
[----:B--2---:R-:W-:Y:S02]  /*2440*/  MOV R10, R6 ;  /* 0x00000006000a7202 */ /* 0x004fe40000000f00 */
[----:B------:R-:W-:-:S03]  /*2450*/  MOV R11, R7 ;  /* 0x00000007000b7202 */ /* 0x000fc60000000f00 */
[----:B------:R-:W-:-:S05]  /*2460*/  IMAD.WIDE R20, R14, 0x4, R10 ;  /* 0x000000040e147825 */ /* 0x000fca00078e020a */
[----:B------:R0:W-:Y:S01]  /*2470*/  STG.E desc[UR8][R20.64], R19 ;  /* 0x0000001314007986 */ /* 0x0001e2000c101908 */
[----:B------:R-:W-:Y:S05]  /*2480*/  BRA `(.L_x_32) ;  /* 0x0000000000087947 */ /* 0x000fea0003800000 */
.L_x_30:
[----:B0--3--:R-:W-:-:S05]  /*2490*/  IMAD.WIDE R20, R14, 0x4, R10 ;  /* 0x000000040e147825 */ /* 0x009fca00078e020a */
[----:B------:R3:W-:Y:S02]  /*24a0*/  STG.E desc[UR8][R20.64], RZ ;  /* 0x000000ff14007986 */ /* 0x0007e4000c101908 */
.L_x_32:
[----:B------:R-:W-:-:S13]  /*24b0*/  FSETP.NEU.AND P0, PT, R5, RZ, PT ;  /* 0x000000ff0500720b */ /* 0x000fda0003f0d000 */
[----:B------:R-:W-:Y:S05]  /*24c0*/  @!P0 BRA `(.L_x_33) ;  /* 0x0000000000408947 */ /* 0x000fea0003800000 */
[----:B------:R-:W3:Y:S01]  /*24d0*/  LDS R11, [UR4+0x4] ;  /* 0x00000404ff0b7984 */ /* 0x000ee20008000800 */
[----:B------:R-:W0:Y:S02]  /*24e0*/  MUFU.RCP R0, R5 ;  /* 0x0000000500007308 */ /* 0x000e240000001000 */
[----:B0-----:R-:W-:-:S04]  /*24f0*/  FFMA R19, R0, -R5, 1 ;  /* 0x3f80000000137423 */ /* 0x001fc80000000805 */
[----:B------:R-:W-:Y:S01]  /*2500*/  FFMA R0, R0, R19, R0 ;  /* 0x0000001300007223 */ /* 0x000fe20000000000 */
[----:B---3--:R-:W-:-:S04]  /*2510*/  FADD R21, R11, -R4 ;  /* 0x800000040b157221 */ /* 0x008fc80000000000 */
        /* <DEDUP_REMOVED lines=8> */
.L_x_34:
[----:B--2---:R-:W-:-:S05]  /*25a0*/  IMAD.WIDE R10, R13, 0x4, R6 ;  /* 0x000000040d0a7825 */ /* 0x004fca00078e0206 */
[----:B------:R0:W-:Y:S01]  /*25b0*/  STG.E desc[UR8][R10.64], R19 ;  /* 0x000000130a007986 */ /* 0x0001e2000c101908 */
[----:B------:R-:W-:Y:S05]  /*25c0*/  BRA `(.L_x_35) ;  /* 0x0000000000087947 */ /* 0x000fea0003800000 */
.L_x_33:
[----:B------:R-:W-:-:S05]  /*25d0*/  IMAD.WIDE R10, R13, 0x4, R10 ;  /* 0x000000040d0a7825 */ /* 0x000fca00078e020a */
[----:B------:R4:W-:Y:S02]  /*25e0*/  STG.E desc[UR8][R10.64], RZ ;  /* 0x000000ff0a007986 */ /* 0x0009e4000c101908 */
.L_x_35:
[----:B------:R-:W-:Y:S01]  /*25f0*/  IADD3 R18, PT, PT, R18, 0x4, RZ ;  /* 0x0000000412127810 */ /* 0x000fe20007ffe0ff */
[----:B------:R-:W-:Y:S01]  /*2600*/  UIADD3 UR4, UPT, UPT, UR4, 0x10, URZ ;  /* 0x0000001004047890 */ /* 0x000fe2000fffe0ff */
[----:B-1----:R-:W-:Y:S02]  /*2610*/  MOV R2, R9 ;  /* 0x0000000900027202 */ /* 0x002fe40000000f00 */
[----:B------:R-:W-:Y:S02]  /*2620*/  ISETP.NE.AND P0, PT, R18, RZ, PT ;  /* 0x000000ff1200720c */ /* 0x000fe40003f05270 */
[C---:B------:R-:W-:Y:S02]  /*2630*/  LEA R13, R2.reuse, R13, 0x2 ;  /* 0x0000000d020d7211 */ /* 0x040fe400078e10ff */
[C---:B------:R-:W-:Y:S02]  /*2640*/  LEA R14, R2.reuse, R14, 0x2 ;  /* 0x0000000e020e7211 */ /* 0x040fe400078e10ff */
[----:B------:R-:W-:-:S02]  /*2650*/  LEA R15, R2, R15, 0x2 ;  /* 0x0000000f020f7211 */ /* 0x000fc400078e10ff */
[----:B------:R-:W-:-:S05]  /*2660*/  LEA R12, R2, R12, 0x2 ;  /* 0x0000000c020c7211 */ /* 0x000fca00078e10ff */
[----:B------:R-:W-:Y:S05]  /*2670*/  @P0 BRA `(.L_x_36) ;  /* 0xfffffff800880947 */ /* 0x000fea000383ffff */
.L_x_24:
[----:B------:R-:W-:-:S13]  /*2680*/  ISETP.NE.AND P0, PT, R17, RZ, PT ;  /* 0x000000ff1100720c */ /* 0x000fda0003f05270 */
[----:B------:R-:W-:Y:S05]  /*2690*/  @!P0 EXIT ;  /* 0x000000000000894d */ /* 0x000fea0003800000 */
[----:B------:R-:W-:-:S13]  /*26a0*/  ISETP.NE.AND P0, PT, R17, 0x1, PT ;  /* 0x000000011100780c */ /* 0x000fda0003f05270 */
[----:B------:R-:W-:Y:S05]  /*26b0*/  @!P0 BRA `(.L_x_37) ;  /* 0x0000000000ec8947 */ /* 0x000fea0003800000 */
[----:B--2---:R-:W1:Y:S01]  /*26c0*/  S2R R7, SR_CgaCtaId ;  /* 0x0000000000077919 */ /* 0x004e620000008800 */
[----:B------:R-:W-:Y:S02]  /*26d0*/  FSETP.NEU.AND P0, PT, R5, RZ, PT ;  /* 0x000000ff0500720b */ /* 0x000fe40003f0d000 */
[----:B------:R-:W-:-:S04]  /*26e0*/  MOV R0, 0x400 ;  /* 0x0000040000007802 */ /* 0x000fc80000000f00 */
[----:B-1----:R-:W-:-:S04]  /*26f0*/  LEA R7, R7, R0, 0x18 ;  /* 0x0000000007077211 */ /* 0x002fc800078ec0ff */
[----:B------:R-:W-:-:S03]  /*2700*/  LEA R6, R8, R7, 0x2 ;  /* 0x0000000708067211 */ /* 0x000fc600078e10ff */
[----:B------:R-:W-:Y:S05]  /*2710*/  @!P0 BRA `(.L_x_38) ;  /* 0x0000000000588947 */ /* 0x000fea0003800000 */
[----:B------:R-:W1:Y:S01]  /*2720*/  LDS R7, [R6] ;  /* 0x0000000006077984 */ /* 0x000e620000000800 */
[----:B------:R-:W0:Y:S02]  /*2730*/  MUFU.RCP R0, R5 ;  /* 0x0000000500007308 */ /* 0x000e240000001000 */
[----:B0---4-:R-:W-:-:S04]  /*2740*/  FFMA R11, R0, -R5, 1 ;  /* 0x3f800000000b7423 */ /* 0x011fc80000000805 */
[----:B------:R-:W-:Y:S01]  /*2750*/  FFMA R0, R0, R11, R0 ;  /* 0x0000000b00007223 */ /* 0x000fe20000000000 */
[----:B-1----:R-:W-:-:S04]  /*2760*/  FADD R9, R7, -R4 ;  /* 0x8000000407097221 */ /* 0x002fc80000000000 */
[----:B------:R-:W0:Y:S01]  /*2770*/  FCHK P0, R9, R5 ;  /* 0x0000000509007302 */ /* 0x000e220000000000 */
[----:B------:R-:W-:-:S04]  /*2780*/  FFMA R2, R0, R9, RZ ;  /* 0x0000000900027223 */ /* 0x000fc800000000ff */
[----:B------:R-:W-:-:S04]  /*2790*/  FFMA R7, R2, -R5, R9 ;  /* 0x8000000502077223 */ /* 0x000fc80000000009 */
[----:B------:R-:W-:Y:S01]  /*27a0*/  FFMA R7, R0, R7, R2 ;  /* 0x0000000700077223 */ /* 0x000fe20000000002 */
[----:B0-----:R-:W-:Y:S06]  /*27b0*/  @!P0 BRA `(.L_x_39) ;  /* 0x0000000000108947 */ /* 0x001fec0003800000 */
[----:B------:R-:W-:Y:S02]  /*27c0*/  MOV R2, R9 ;  /* 0x0000000900027202 */ /* 0x000fe40000000f00 */
[----:B------:R-:W-:-:S07]  /*27d0*/  MOV R16, 0x27f0 ;  /* 0x000027f000107802 */ /* 0x000fce0000000f00 */
[----:B---3--:R-:W-:Y:S05]  /*27e0*/  CALL.REL.NOINC `($__internal_1_$__cuda_sm3x_div_rn_noftz_f32_slowpath) ;  /* 0x0000000400847944 */ /* 0x008fea0003c00000 */
[----:B------:R-:W-:-:S07]  /*27f0*/  MOV R7, R19 ;  /* 0x0000001300077202 */ /* 0x000fce0000000f00 */
.L_x_39:
[----:B------:R-:W0:Y:S01]  /*2800*/  LDC R2, c[0x0][0x390] ;  /* 0x0000e400ff027b82 */ /* 0x000e220000000800 */
[----:B------:R-:W1:Y:S02]  /*2810*/  LDCU.64 UR4, c[0x0][0x388] ;  /* 0x00007100ff0477ac */ /* 0x000e640008000a00 */
[----:B-1----:R-:W-:Y:S02]  /*2820*/  MOV R14, UR4 ;  /* 0x00000004000e7c02 */ /* 0x002fe40008000f00 */
[----:B------:R-:W-:Y:S01]  /*2830*/  MOV R15, UR5 ;  /* 0x00000005000f7c02 */ /* 0x000fe20008000f00 */
[----:B0-----:R-:W-:-:S04]  /*2840*/  IMAD R11, R8, R2, R3 ;  /* 0x00000002080b7224 */ /* 0x001fc800078e0203 */
[----:B------:R-:W-:-:S05]  /*2850*/  IMAD.WIDE R10, R11, 0x4, R14 ;  /* 0x000000040b0a7825 */ /* 0x000fca00078e020e */
[----:B------:R0:W-:Y:S01]  /*2860*/  STG.E desc[UR8][R10.64], R7 ;  /* 0x000000070a007986 */ /* 0x0001e2000c101908 */
[----:B------:R-:W-:Y:S05]  /*2870*/  BRA `(.L_x_40) ;  /* 0x0000000000107947 */ /* 0x000fea0003800000 */
.L_x_38:
[----:B------:R-:W1:Y:S01]  /*2880*/  LDC.64 R14, c[0x0][0x388] ;  /* 0x0000e200ff0e7b82 */ /* 0x000e620000000a00 */
[----:B0---4-:R-:W-:-:S04]  /*2890*/  IMAD R11, R8, R2, R3 ;  /* 0x00000002080b7224 */ /* 0x011fc800078e0203 */
[----:B-1----:R-:W-:-:S05]  /*28a0*/  IMAD.WIDE R10, R11, 0x4, R14 ;  /* 0x000000040b0a7825 */ /* 0x002fca00078e020e */
[----:B------:R1:W-:Y:S02]  /*28b0*/  STG.E desc[UR8][R10.64], RZ ;  /* 0x000000ff0a007986 */ /* 0x0003e4000c101908 */
.L_x_40:
[----:B------:R-:W-:Y:S02]  /*28c0*/  FSETP.NEU.AND P0, PT, R5, RZ, PT ;  /* 0x000000ff0500720b */ /* 0x000fe40003f0d000 */
[----:B------:R-:W-:-:S11]  /*28d0*/  IADD3 R12, PT, PT, R8, 0x1, RZ ;  /* 0x00000001080c7810 */ /* 0x000fd60007ffe0ff */
[----:B------:R-:W-:Y:S05]  /*28e0*/  @!P0 BRA `(.L_x_41) ;  /* 0x0000000000508947 */ /* 0x000fea0003800000 */
[----:B0-----:R-:W1:Y:S01]  /*28f0*/  LDS R7, [R6+0x4] ;  /* 0x0000040006077984 */ /* 0x001e620000000800 */
[----:B------:R-:W0:Y:S02]  /*2900*/  MUFU.RCP R0, R5 ;  /* 0x0000000500007308 */ /* 0x000e240000001000 */
[----:B0-----:R-:W-:-:S04]  /*2910*/  FFMA R9, R0, -R5, 1 ;  /* 0x3f80000000097423 */ /* 0x001fc80000000805 */
        /* <DEDUP_REMOVED lines=11> */
.L_x_42:
[----:B------:R-:W0:Y:S08]  /*29d0*/  LDC R2, c[0x0][0x390] ;  /* 0x0000e400ff027b82 */ /* 0x000e300000000800 */
[----:B------:R-:W1:Y:S01]  /*29e0*/  LDC.64 R6, c[0x0][0x388] ;  /* 0x0000e200ff067b82 */ /* 0x000e620000000a00 */
[----:B0-----:R-:W-:-:S04]  /*29f0*/  IMAD R11, R12, R2, R3 ;  /* 0x000000020c0b7224 */ /* 0x001fc800078e0203 */
[----:B-1----:R-:W-:-:S05]  /*2a00*/  IMAD.WIDE R6, R11, 0x4, R6 ;  /* 0x000000040b067825 */ /* 0x002fca00078e0206 */
[----:B------:R0:W-:Y:S01]  /*2a10*/  STG.E desc[UR8][R6.64], R9 ;  /* 0x0000000906007986 */ /* 0x0001e2000c101908 */
[----:B------:R-:W-:Y:S05]  /*2a20*/  BRA `(.L_x_43) ;  /* 0x00000000000c7947 */ /* 0x000fea0003800000 */
.L_x_41:
[----:B0-----:R-:W-:-:S04]  /*2a30*/  IMAD R7, R12, R2, R3 ;  /* 0x000000020c077224 */ /* 0x001fc800078e0203 */
[----:B------:R-:W-:-:S05]  /*2a40*/  IMAD.WIDE R14, R7, 0x4, R14 ;  /* 0x00000004070e7825 */ /* 0x000fca00078e020e */
[----:B------:R2:W-:Y:S02]  /*2a50*/  STG.E desc[UR8][R14.64], RZ ;  /* 0x000000ff0e007986 */ /* 0x0005e4000c101908 */
.L_x_43:
[----:B------:R-:W-:-:S07]  /*2a60*/  IADD3 R8, PT, PT, R8, 0x2, RZ ;  /* 0x0000000208087810 */ /* 0x000fce0007ffe0ff */
.L_x_37:
[----:B------:R-:W-:-:S04]  /*2a70*/  LOP3.LUT R0, R2, 0x1, RZ, 0xc0, !PT ;  /* 0x0000000102007812 */ /* 0x000fc800078ec0ff */
[----:B------:R-:W-:-:S13]  /*2a80*/  ISETP.NE.U32.AND P0, PT, R0, 0x1, PT ;  /* 0x000000010000780c */ /* 0x000fda0003f05070 */
[----:B------:R-:W-:Y:S05]  /*2a90*/  @P0 EXIT ;  /* 0x000000000000094d */ /* 0x000fea0003800000 */
[----:B------:R-:W-:-:S13]  /*2aa0*/  FSETP.NEU.AND P0, PT, R5, RZ, PT ;  /* 0x000000ff0500720b */ /* 0x000fda0003f0d000 */
[----:B------:R-:W-:Y:S05]  /*2ab0*/  @!P0 BRA `(.L_x_44) ;  /* 0x0000000000608947 */ /* 0x000fea0003800000 */
[----:B0-2---:R-:W0:Y:S01]  /*2ac0*/  S2R R7, SR_CgaCtaId ;  /* 0x0000000000077919 */ /* 0x005e220000008800 */
[----:B------:R-:W-:-:S04]  /*2ad0*/  MOV R0, 0x400 ;  /* 0x0000040000007802 */ /* 0x000fc80000000f00 */
[----:B0-----:R-:W-:Y:S02]  /*2ae0*/  LEA R7, R7, R0, 0x18 ;  /* 0x0000000007077211 */ /* 0x001fe400078ec0ff */
[----:B------:R-:W1:Y:S02]  /*2af0*/  MUFU.RCP R0, R5 ;  /* 0x0000000500007308 */ /* 0x000e640000001000 */
[----:B------:R-:W-:-:S05]  /*2b00*/  LEA R2, R8, R7, 0x2 ;  /* 0x0000000708027211 */ /* 0x000fca00078e10ff */
[----:B------:R-:W0:Y:S01]  /*2b10*/  LDS R7, [R2] ;  /* 0x0000000002077984 */ /* 0x000e220000000800 */
[----:B-1--4-:R-:W-:-:S04]  /*2b20*/  FFMA R11, R0, -R5, 1 ;  /* 0x3f800000000b7423 */ /* 0x012fc80000000805 */
        /* <DEDUP_REMOVED lines=11> */
.L_x_45:
[----:B------:R-:W0:Y:S01]  /*2be0*/  LDC.64 R4, c[0x0][0x388] ;  /* 0x0000e200ff047b82 */ /* 0x000e220000000a00 */
[----:B------:R-:W1:Y:S02]  /*2bf0*/  LDCU UR4, c[0x0][0x390] ;  /* 0x00007200ff0477ac */ /* 0x000e640008000800 */
[----:B-1----:R-:W-:-:S04]  /*2c00*/  IMAD R3, R8, UR4, R3 ;  /* 0x0000000408037c24 */ /* 0x002fc8000f8e0203 */
[----:B0-----:R-:W-:-:S05]  /*2c10*/  IMAD.WIDE R2, R3, 0x4, R4 ;  /* 0x0000000403027825 */ /* 0x001fca00078e0204 */
[----:B------:R-:W-:Y:S01]  /*2c20*/  STG.E desc[UR8][R2.64], R7 ;  /* 0x0000000702007986 */ /* 0x000fe2000c101908 */
[----:B------:R-:W-:Y:S05]  /*2c30*/  EXIT ;  /* 0x000000000000794d */ /* 0x000fea0003800000 */
.L_x_44:
[----:B------:R-:W5:Y:S01]  /*2c40*/  LDC.64 R4, c[0x0][0x388] ;  /* 0x0000e200ff047b82 */ /* 0x000f620000000a00 */
[----:B------:R-:W-:-:S04]  /*2c50*/  IMAD R3, R8, R2, R3 ;  /* 0x0000000208037224 */ /* 0x000fc800078e0203 */
[----:B-----5:R-:W-:-:S05]  /*2c60*/  IMAD.WIDE R4, R3, 0x4, R4 ;  /* 0x0000000403047825 */ /* 0x020fca00078e0204 */
[----:B------:R-:W-:Y:S01]  /*2c70*/  STG.E desc[UR8][R4.64], RZ ;  /* 0x000000ff04007986 */ /* 0x000fe2000c101908 */
[----:B------:R-:W-:Y:S05]  /*2c80*/  EXIT ;  /* 0x000000000000794d */ /* 0x000fea0003800000 */
        .weak           $__internal_0_$__cuda_sm20_sqrt_rn_f32_slowpath
        .type           $__internal_0_$__cuda_sm20_sqrt_rn_f32_slowpath,@function
        .size           $__internal_0_$__cuda_sm20_sqrt_rn_f32_slowpath,($__internal_1_$__cuda_sm3x_div_rn_noftz_f32_slowpath - $__internal_0_$__cuda_sm20_sqrt_rn_f32_slowpath)
$__internal_0_$__cuda_sm20_sqrt_rn_f32_slowpath:
[----:B------:R-:W-:-:S13]  /*2c90*/  LOP3.LUT P0, RZ, R2, 0x7fffffff, RZ, 0xc0, !PT ;  /* 0x7fffffff02ff7812 */ /* 0x000fda000780c0ff */
[----:B------:R-:W-:Y:S01]  /*2ca0*/  @!P0 MOV R5, R2 ;  /* 0x0000000200058202 */ /* 0x000fe20000000f00 */
[----:B------:R-:W-:Y:S06]  /*2cb0*/  @!P0 BRA `(.L_x_46) ;  /* 0x0000000000448947 */ /* 0x000fec0003800000 */
[----:B------:R-:W-:-:S13]  /*2cc0*/  FSETP.GEU.FTZ.AND P0, PT, R2, RZ, PT ;  /* 0x000000ff0200720b */ /* 0x000fda0003f1e000 */
[----:B------:R-:W-:Y:S01]  /*2cd0*/  @!P0 MOV R5, 0x7fffffff ;  /* 0x7fffffff00058802 */ /* 0x000fe20000000f00 */
[----:B------:R-:W-:Y:S06]  /*2ce0*/  @!P0 BRA `(.L_x_46) ;  /* 0x0000000000388947 */ /* 0x000fec0003800000 */
[----:B------:R-:W-:-:S13]  /*2cf0*/  FSETP.GTU.FTZ.AND P0, PT, |R2|, +INF , PT ;  /* 0x7f8000000200780b */ /* 0x000fda0003f1c200 */
[----:B------:R-:W-:Y:S01]  /*2d00*/  @P0 FADD.FTZ R5, R2, 1 ;  /* 0x3f80000002050421 */ /* 0x000fe20000010000 */
[----:B------:R-:W-:Y:S06]  /*2d10*/  @P0 BRA `(.L_x_46) ;  /* 0x00000000002c0947 */ /* 0x000fec0003800000 */
[----:B------:R-:W-:-:S13]  /*2d20*/  FSETP.NEU.FTZ.AND P0, PT, |R2|, +INF , PT ;  /* 0x7f8000000200780b */ /* 0x000fda0003f1d200 */
[----:B------:R-:W-:Y:S01]  /*2d30*/  @!P0 MOV R5, R2 ;  /* 0x0000000200058202 */ /* 0x000fe20000000f00 */
[----:B------:R-:W-:Y:S06]  /*2d40*/  @!P0 BRA `(.L_x_46) ;  /* 0x0000000000208947 */ /* 0x000fec0003800000 */
[----:B------:R-:W-:-:S04]  /*2d50*/  FFMA R2, R2, 1.84467440737095516160e+19, RZ ;  /* 0x5f80000002027823 */ /* 0x000fc800000000ff */
[----:B------:R-:W0:Y:S02]  /*2d60*/  MUFU.RSQ R5, R2 ;  /* 0x0000000200057308 */ /* 0x000e240000001400 */
[----:B0-----:R-:W-:Y:S01]  /*2d70*/  FMUL.FTZ R7, R2, R5 ;  /* 0x0000000502077220 */ /* 0x001fe20000410000 */
[----:B------:R-:W-:-:S03]  /*2d80*/  FMUL.FTZ R5, R5, 0.5 ;  /* 0x3f00000005057820 */ /* 0x000fc60000410000 */
[----:B------:R-:W-:-:S04]  /*2d90*/  FADD.FTZ R6, -R7, -RZ ;  /* 0x800000ff07067221 */ /* 0x000fc80000010100 */
[----:B------:R-:W-:-:S04]  /*2da0*/  FFMA R6, R7, R6, R2 ;  /* 0x0000000607067223 */ /* 0x000fc80000000002 */
[----:B------:R-:W-:-:S04]  /*2db0*/  FFMA R5, R6, R5, R7 ;  /* 0x0000000506057223 */ /* 0x000fc80000000007 */
[----:B------:R-:W-:-:S07]  /*2dc0*/  FMUL.FTZ R5, R5, 2.3283064365386962891e-10 ;  /* 0x2f80000005057820 */ /* 0x000fce0000410000 */
.L_x_46:
[----:B------:R-:W-:Y:S01]  /*2dd0*/  HFMA2 R7, -RZ, RZ, 0, 0 ;  /* 0x00000000ff077431 */ /* 0x000fe200000001ff */
[----:B------:R-:W-:-:S04]  /*2de0*/  MOV R6, R8 ;  /* 0x0000000800067202 */ /* 0x000fc80000000f00 */
[----:B------:R-:W-:Y:S05]  /*2df0*/  RET.REL.NODEC R6 `(_Z19matrixNormOptimizedPfS_i) ;  /* 0xffffffd006807950 */ /* 0x000fea0003c3ffff */
        .weak           $__internal_1_$__cuda_sm3x_div_rn_noftz_f32_slowpath
        .type           $__internal_1_$__cuda_sm3x_div_rn_noftz_f32_slowpath,@function
        .size           $__internal_1_$__cuda_sm3x_div_rn_noftz_f32_slowpath,(.L_x_57 - $__internal_1_$__cuda_sm3x_div_rn_noftz_f32_slowpath)
$__internal_1_$__cuda_sm3x_div_rn_noftz_f32_slowpath:
[----:B------:R-:W-:Y:S02]  /*2e00*/  SHF.R.U32.HI R11, RZ, 0x17, R5 ;  /* 0x00000017ff0b7819 */ /* 0x000fe40000011605 */
[----:B------:R-:W-:Y:S02]  /*2e10*/  SHF.R.U32.HI R20, RZ, 0x17, R2 ;  /* 0x00000017ff147819 */ /* 0x000fe40000011602 */
[----:B------:R-:W-:Y:S02]  /*2e20*/  LOP3.LUT R11, R11, 0xff, RZ, 0xc0, !PT ;  /* 0x000000ff0b0b7812 */ /* 0x000fe400078ec0ff */
[----:B------:R-:W-:Y:S02]  /*2e30*/  LOP3.LUT R20, R20, 0xff, RZ, 0xc0, !PT ;  /* 0x000000ff14147812 */ /* 0x000fe400078ec0ff */
[----:B------:R-:W-:Y:S02]  /*2e40*/  IADD3 R21, PT, PT, R11, -0x1, RZ ;  /* 0xffffffff0b157810 */ /* 0x000fe40007ffe0ff */
[----:B------:R-:W-:-:S02]  /*2e50*/  IADD3 R10, PT, PT, R20, -0x1, RZ ;  /* 0xffffffff140a7810 */ /* 0x000fc40007ffe0ff */
[----:B------:R-:W-:Y:S02]  /*2e60*/  ISETP.GT.U32.AND P0, PT, R21, 0xfd, PT ;  /* 0x000000fd1500780c */ /* 0x000fe40003f04070 */
[----:B------:R-:W-:Y:S02]  /*2e70*/  MOV R19, R5 ;  /* 0x0000000500137202 */ /* 0x000fe40000000f00 */
[----:B------:R-:W-:-:S13]  /*2e80*/  ISETP.GT.U32.OR P0, PT, R10, 0xfd, P0 ;  /* 0x000000fd0a00780c */ /* 0x000fda0000704470 */
[----:B------:R-:W-:Y:S01]  /*2e90*/  @!P0 MOV R10, RZ ;  /* 0x000000ff000a8202 */ /* 0x000fe20000000f00 */
[----:B------:R-:W-:Y:S06]  /*2ea0*/  @!P0 BRA `(.L_x_47) ;  /* 0x0000000000608947 */ /* 0x000fec0003800000 */
[----:B------:R-:W-:Y:S02]  /*2eb0*/  FSETP.GTU.FTZ.AND P0, PT, |R2|, +INF , PT ;  /* 0x7f8000000200780b */ /* 0x000fe40003f1c200 */
[----:B------:R-:W-:-:S04]  /*2ec0*/  FSETP.GTU.FTZ.AND P1, PT, |R5|, +INF , PT ;  /* 0x7f8000000500780b */ /* 0x000fc80003f3c200 */
[----:B------:R-:W-:-:S13]  /*2ed0*/  PLOP3.LUT P0, PT, P0, P1, PT, 0xf8, 0x8f ;  /* 0x00000000008f781c */ /* 0x000fda0000703f70 */
[----:B------:R-:W-:Y:S05]  /*2ee0*/  @P0 BRA `(.L_x_48) ;  /* 0x0000000400480947 */ /* 0x000fea0003800000 */
[----:B------:R-:W-:-:S13]  /*2ef0*/  LOP3.LUT P0, RZ, R19, 0x7fffffff, R2, 0xc8, !PT ;  /* 0x7fffffff13ff7812 */ /* 0x000fda000780c802 */
[----:B------:R-:W-:Y:S05]  /*2f00*/  @!P0 BRA `(.L_x_49) ;  /* 0x0000000400388947 */ /* 0x000fea0003800000 */
[C---:B------:R-:W-:Y:S02]  /*2f10*/  FSETP.NEU.FTZ.AND P3, PT, |R2|.reuse, +INF , PT ;  /* 0x7f8000000200780b */ /* 0x040fe40003f7d200 */
[----:B------:R-:W-:Y:S02]  /*2f20*/  FSETP.NEU.FTZ.AND P1, PT, |R5|, +INF , PT ;  /* 0x7f8000000500780b */ /* 0x000fe40003f3d200 */
[----:B------:R-:W-:-:S11]  /*2f30*/  FSETP.NEU.FTZ.AND P0, PT, |R2|, +INF , PT ;  /* 0x7f8000000200780b */ /* 0x000fd60003f1d200 */
[----:B------:R-:W-:Y:S05]  /*2f40*/  @!P1 BRA !P3, `(.L_x_49) ;  /* 0x0000000400289947 */ /* 0x000fea0005800000 */
[----:B------:R-:W-:-:S04]  /*2f50*/  LOP3.LUT P3, RZ, R2, 0x7fffffff, RZ, 0xc0, !PT ;  /* 0x7fffffff02ff7812 */ /* 0x000fc8000786c0ff */
[----:B------:R-:W-:-:S13]  /*2f60*/  PLOP3.LUT P1, PT, P1, P3, PT, 0x2f, 0xf2 ;  /* 0x0000000000f2781c */ /* 0x000fda0000f26577 */
[----:B------:R-:W-:Y:S05]  /*2f70*/  @P1 BRA `(.L_x_50) ;  /* 0x0000000400141947 */ /* 0x000fea0003800000 */
[----:B------:R-:W-:-:S04]  /*2f80*/  LOP3.LUT P1, RZ, R19, 0x7fffffff, RZ, 0xc0, !PT ;  /* 0x7fffffff13ff7812 */ /* 0x000fc8000782c0ff */
[----:B------:R-:W-:-:S13]  /*2f90*/  PLOP3.LUT P0, PT, P0, P1, PT, 0x2f, 0xf2 ;  /* 0x0000000000f2781c */ /* 0x000fda0000702577 */
[----:B------:R-:W-:Y:S05]  /*2fa0*/  @P0 BRA `(.L_x_51) ;  /* 0x0000000000fc0947 */ /* 0x000fea0003800000 */
[----:B------:R-:W-:Y:S02]  /*2fb0*/  IADD3 R10, PT, PT, R20, -0x1, RZ ;  /* 0xffffffff140a7810 */ /* 0x000fe40007ffe0ff */
[----:B------:R-:W-:Y:S02]  /*2fc0*/  ISETP.GE.AND P1, PT, R21, RZ, PT ;  /* 0x000000ff1500720c */ /* 0x000fe40003f26270 */
[----:B------:R-:W-:-:S11]  /*2fd0*/  ISETP.GE.AND P0, PT, R10, RZ, PT ;  /* 0x000000ff0a00720c */ /* 0x000fd60003f06270 */
[----:B------:R-:W-:Y:S02]  /*2fe0*/  @!P1 FFMA R19, R5, 1.84467440737095516160e+19, RZ ;  /* 0x5f80000005139823 */ /* 0x000fe400000000ff */
[----:B------:R-:W-:Y:S01]  /*2ff0*/  @P0 MOV R10, RZ ;  /* 0x000000ff000a0202 */ /* 0x000fe20000000f00 */
[----:B------:R-:W-:Y:S01]  /*3000*/  @!P0 FFMA R2, R2, 1.84467440737095516160e+19, RZ ;  /* 0x5f80000002028823 */ /* 0x000fe200000000ff */
[----:B------:R-:W-:-:S04]  /*3010*/  @!P0 MOV R10, 0xffffffc0 ;  /* 0xffffffc0000a8802 */ /* 0x000fc80000000f00 */
[----:B------:R-:W-:-:S07]  /*3020*/  @!P1 IADD3 R10, PT, PT, R10, 0x40, RZ ;  /* 0x000000400a0a9810 */ /* 0x000fce0007ffe0ff */
.L_x_47:
[----:B------:R-:W-:Y:S02]  /*3030*/  LEA R22, R11, 0xc0800000, 0x17 ;  /* 0xc08000000b167811 */ /* 0x000fe400078eb8ff */
[----:B------:R-:W-:Y:S02]  /*3040*/  IADD3 R20, PT, PT, R20, -0x7f, RZ ;  /* 0xffffff8114147810 */ /* 0x000fe40007ffe0ff */
[----:B------:R-:W-:-:S03]  /*3050*/  IADD3 R23, PT, PT, -R22, R19, RZ ;  /* 0x0000001316177210 */ /* 0x000fc60007ffe1ff */
[C---:B------:R-:W-:Y:S01]  /*3060*/  IMAD R2, R20.reuse, -0x800000, R2 ;  /* 0xff80000014027824 */ /* 0x040fe200078e0202 */
[----:B------:R0:W1:Y:S01]  /*3070*/  MUFU.RCP R22, R23 ;  /* 0x0000001700167308 */ /* 0x0000620000001000 */
[----:B------:R-:W-:Y:S01]  /*3080*/  FADD.FTZ R21, -R23, -RZ ;  /* 0x800000ff17157221 */ /* 0x000fe20000010100 */
[----:B0-----:R-:W-:-:S04]  /*3090*/  IADD3 R23, PT, PT, R20, 0x7f, -R11 ;  /* 0x0000007f14177810 */ /* 0x001fc80007ffe80b */
[----:B------:R-:W-:Y:S01]  /*30a0*/  IADD3 R23, PT, PT, R23, R10, RZ ;  /* 0x0000000a17177210 */ /* 0x000fe20007ffe0ff */
[----:B-1----:R-:W-:-:S04]  /*30b0*/  FFMA R19, R22, R21, 1 ;  /* 0x3f80000016137423 */ /* 0x002fc80000000015 */
[----:B------:R-:W-:-:S04]  /*30c0*/  FFMA R19, R22, R19, R22 ;  /* 0x0000001316137223 */ /* 0x000fc80000000016 */
[----:B------:R-:W-:-:S04]  /*30d0*/  FFMA R22, R2, R19, RZ ;  /* 0x0000001302167223 */ /* 0x000fc800000000ff */
[----:B------:R-:W-:-:S04]  /*30e0*/  FFMA R24, R21, R22, R2 ;  /* 0x0000001615187223 */ /* 0x000fc80000000002 */
[----:B------:R-:W-:-:S04]  /*30f0*/  FFMA R22, R19, R24, R22 ;  /* 0x0000001813167223 */ /* 0x000fc80000000016 */
[----:B------:R-:W-:-:S04]  /*3100*/  FFMA R21, R21, R22, R2 ;  /* 0x0000001615157223 */ /* 0x000fc80000000002 */
[----:B------:R-:W-:-:S05]  /*3110*/  FFMA R2, R19, R21, R22 ;  /* 0x0000001513027223 */ /* 0x000fca0000000016 */
[----:B------:R-:W-:-:S04]  /*3120*/  SHF.R.U32.HI R11, RZ, 0x17, R2 ;  /* 0x00000017ff0b7819 */ /* 0x000fc80000011602 */
[----:B------:R-:W-:-:S04]  /*3130*/  LOP3.LUT R11, R11, 0xff, RZ, 0xc0, !PT ;  /* 0x000000ff0b0b7812 */ /* 0x000fc800078ec0ff */
[----:B------:R-:W-:-:S04]  /*3140*/  IADD3 R11, PT, PT, R11, R23, RZ ;  /* 0x000000170b0b7210 */ /* 0x000fc80007ffe0ff */
[----:B------:R-:W-:-:S04]  /*3150*/  IADD3 R10, PT, PT, R11, -0x1, RZ ;  /* 0xffffffff0b0a7810 */ /* 0x000fc80007ffe0ff */
[----:B------:R-:W-:-:S13]  /*3160*/  ISETP.GE.U32.AND P0, PT, R10, 0xfe, PT ;  /* 0x000000fe0a00780c */ /* 0x000fda0003f06070 */
[----:B------:R-:W-:Y:S05]  /*3170*/  @!P0 BRA `(.L_x_52) ;  /* 0x0000000000808947 */ /* 0x000fea0003800000 */
[----:B------:R-:W-:-:S13]  /*3180*/  ISETP.GT.AND P0, PT, R11, 0xfe, PT ;  /* 0x000000fe0b00780c */ /* 0x000fda0003f04270 */
[----:B------:R-:W-:Y:S05]  /*3190*/  @P0 BRA `(.L_x_53) ;  /* 0x00000000006c0947 */ /* 0x000fea0003800000 */
[----:B------:R-:W-:-:S13]  /*31a0*/  ISETP.GE.AND P0, PT, R11, 0x1, PT ;  /* 0x000000010b00780c */ /* 0x000fda0003f06270 */
[----:B------:R-:W-:Y:S05]  /*31b0*/  @P0 BRA `(.L_x_54) ;  /* 0x0000000000980947 */ /* 0x000fea0003800000 */
[----:B------:R-:W-:Y:S02]  /*31c0*/  ISETP.GE.AND P0, PT, R11, -0x18, PT ;  /* 0xffffffe80b00780c */ /* 0x000fe40003f06270 */
[----:B------:R-:W-:-:S11]  /*31d0*/  LOP3.LUT R2, R2, 0x80000000, RZ, 0xc0, !PT ;  /* 0x8000000002027812 */ /* 0x000fd600078ec0ff */
[----:B------:R-:W-:Y:S05]  /*31e0*/  @!P0 BRA `(.L_x_54) ;  /* 0x00000000008c8947 */ /* 0x000fea0003800000 */
[-CC-:B------:R-:W-:Y:S01]  /*31f0*/  FFMA.RZ R10, R19, R21.reuse, R22.reuse ;  /* 0x00000015130a7223 */ /* 0x180fe2000000c016 */
[C---:B------:R-:W-:Y:S02]  /*3200*/  ISETP.NE.AND P3, PT, R11.reuse, RZ, PT ;  /* 0x000000ff0b00720c */ /* 0x040fe40003f65270 */
[----:B------:R-:W-:Y:S02]  /*3210*/  ISETP.NE.AND P1, PT, R11, RZ, PT ;  /* 0x000000ff0b00720c */ /* 0x000fe40003f25270 */
[----:B------:R-:W-:Y:S01]  /*3220*/  LOP3.LUT R20, R10, 0x7fffff, RZ, 0xc0, !PT ;  /* 0x007fffff0a147812 */ /* 0x000fe200078ec0ff */
[CCC-:B------:R-:W-:Y:S01]  /*3230*/  FFMA.RP R10, R19.reuse, R21.reuse, R22.reuse ;  /* 0x00000015130a7223 */ /* 0x1c0fe20000008016 */
[----:B------:R-:W-:Y:S01]  /*3240*/  FFMA.RM R19, R19, R21, R22 ;  /* 0x0000001513137223 */ /* 0x000fe20000004016 */
[----:B------:R-:W-:Y:S02]  /*3250*/  IADD3 R21, PT, PT, R11, 0x20, RZ ;  /* 0x000000200b157810 */ /* 0x000fe40007ffe0ff */
[----:B------:R-:W-:-:S02]  /*3260*/  LOP3.LUT R20, R20, 0x800000, RZ, 0xfc, !PT ;  /* 0x0080000014147812 */ /* 0x000fc400078efcff */
[----:B------:R-:W-:Y:S02]  /*3270*/  IADD3 R11, PT, PT, -R11, RZ, RZ ;  /* 0x000000ff0b0b7210 */ /* 0x000fe40007ffe1ff */
[----:B------:R-:W-:Y:S02]  /*3280*/  SHF.L.U32 R21, R20, R21, RZ ;  /* 0x0000001514157219 */ /* 0x000fe400000006ff */
[----:B------:R-:W-:Y:S02]  /*3290*/  FSETP.NEU.FTZ.AND P0, PT, R10, R19, PT ;  /* 0x000000130a00720b */ /* 0x000fe40003f1d000 */
[----:B------:R-:W-:Y:S02]  /*32a0*/  SEL R11, R11, RZ, P3 ;  /* 0x000000ff0b0b7207 */ /* 0x000fe40001800000 */
[----:B------:R-:W-:Y:S02]  /*32b0*/  ISETP.NE.AND P1, PT, R21, RZ, P1 ;  /* 0x000000ff1500720c */ /* 0x000fe40000f25270 */
[----:B------:R-:W-:-:S02]  /*32c0*/  SHF.R.U32.HI R11, RZ, R11, R20 ;  /* 0x0000000bff0b7219 */ /* 0x000fc40000011614 */
[----:B------:R-:W-:Y:S02]  /*32d0*/  PLOP3.LUT P0, PT, P0, P1, PT, 0xf8, 0x8f ;  /* 0x00000000008f781c */ /* 0x000fe40000703f70 */
[----:B------:R-:W-:Y:S02]  /*32e0*/  SHF.R.U32.HI R19, RZ, 0x1, R11 ;  /* 0x00000001ff137819 */ /* 0x000fe4000001160b */
[----:B------:R-:W-:-:S04]  /*32f0*/  SEL R10, RZ, 0x1, !P0 ;  /* 0x00000001ff0a7807 */ /* 0x000fc80004000000 */
[----:B------:R-:W-:-:S04]  /*3300*/  LOP3.LUT R10, R10, 0x1, R19, 0xf8, !PT ;  /* 0x000000010a0a7812 */ /* 0x000fc800078ef813 */
[----:B------:R-:W-:-:S04]  /*3310*/  LOP3.LUT R10, R10, R11, RZ, 0xc0, !PT ;  /* 0x0000000b0a0a7212 */ /* 0x000fc800078ec0ff */
[----:B------:R-:W-:-:S04]  /*3320*/  IADD3 R19, PT, PT, R19, R10, RZ ;  /* 0x0000000a13137210 */ /* 0x000fc80007ffe0ff */
[----:B------:R-:W-:Y:S01]  /*3330*/  LOP3.LUT R2, R19, R2, RZ, 0xfc, !PT ;  /* 0x0000000213027212 */ /* 0x000fe200078efcff */
[----:B------:R-:W-:Y:S06]  /*3340*/  BRA `(.L_x_54) ;  /* 0x0000000000347947 */ /* 0x000fec0003800000 */
.L_x_53:
[----:B------:R-:W-:-:S04]  /*3350*/  LOP3.LUT R2, R2, 0x80000000, RZ, 0xc0, !PT ;  /* 0x8000000002027812 */ /* 0x000fc800078ec0ff */
[----:B------:R-:W-:Y:S01]  /*3360*/  LOP3.LUT R2, R2, 0x7f800000, RZ, 0xfc, !PT ;  /* 0x7f80000002027812 */ /* 0x000fe200078efcff */
[----:B------:R-:W-:Y:S06]  /*3370*/  BRA `(.L_x_54) ;  /* 0x0000000000287947 */ /* 0x000fec0003800000 */
.L_x_52:
[----:B------:R-:W-:Y:S01]  /*3380*/  LEA R2, R23, R2, 0x17 ;  /* 0x0000000217027211 */ /* 0x000fe200078eb8ff */
[----:B------:R-:W-:Y:S06]  /*3390*/  BRA `(.L_x_54) ;  /* 0x0000000000207947 */ /* 0x000fec0003800000 */
.L_x_51:
[----:B------:R-:W-:-:S04]  /*33a0*/  LOP3.LUT R2, R19, 0x80000000, R2, 0x48, !PT ;  /* 0x8000000013027812 */ /* 0x000fc800078e4802 */
[----:B------:R-:W-:Y:S01]  /*33b0*/  LOP3.LUT R2, R2, 0x7f800000, RZ, 0xfc, !PT ;  /* 0x7f80000002027812 */ /* 0x000fe200078efcff */
[----:B------:R-:W-:Y:S06]  /*33c0*/  BRA `(.L_x_54) ;  /* 0x0000000000147947 */ /* 0x000fec0003800000 */
.L_x_50:
[----:B------:R-:W-:Y:S01]  /*33d0*/  LOP3.LUT R2, R19, 0x80000000, R2, 0x48, !PT ;  /* 0x8000000013027812 */ /* 0x000fe200078e4802 */
[----:B------:R-:W-:Y:S06]  /*33e0*/  BRA `(.L_x_54) ;  /* 0x00000000000c7947 */ /* 0x000fec0003800000 */
.L_x_49:
[----:B------:R-:W0:Y:S01]  /*33f0*/  MUFU.RSQ R2, -QNAN ;  /* 0xffc0000000027908 */ /* 0x000e220000001400 */
[----:B------:R-:W-:Y:S05]  /*3400*/  BRA `(.L_x_54) ;  /* 0x0000000000047947 */ /* 0x000fea0003800000 */
.L_x_48:
[----:B------:R-:W-:-:S07]  /*3410*/  FADD.FTZ R2, R2, R5 ;  /* 0x0000000502027221 */ /* 0x000fce0000010000 */
.L_x_54:
[----:B------:R-:W-:Y:S01]  /*3420*/  HFMA2 R11, -RZ, RZ, 0, 0 ;  /* 0x00000000ff0b7431 */ /* 0x000fe200000001ff */
[----:B------:R-:W-:Y:S02]  /*3430*/  MOV R10, R16 ;  /* 0x00000010000a7202 */ /* 0x000fe40000000f00 */
[----:B0-----:R-:W-:Y:S02]  /*3440*/  MOV R19, R2 ;  /* 0x0000000200137202 */ /* 0x001fe40000000f00 */
[----:B------:R-:W-:Y:S05]  /*3450*/  RET.REL.NODEC R10 `(_Z19matrixNormOptimizedPfS_i) ;  /* 0xffffffc80ae87950 */ /* 0x000fea0003c3ffff */
.L_x_55:
[----:B------:R-:W-:-:S00]  /*3460*/  BRA `(.L_x_55) ;  /* 0xfffffffc00fc7947 */ /* 0x000fc0000383ffff */
[----:B------:R-:W-:-:S00]  /*3470*/  NOP ;  /* 0x0000000000007918 */ /* 0x000fc00000000000 */
        /* <DEDUP_REMOVED lines=8> */
.L_x_57:


//--------------------- .nv.shared._Z19matrixNormOptimizedPfS_i --------------------------
	.section	.nv.shared._Z19matrixNormOptimizedPfS_i,"aw",@nobits
	.sectionflags	@""
	.align	4
.nv.shared._Z19matrixNormOptimizedPfS_i:
	.zero		2048


//--------------------- .nv.shared.reserved.0     --------------------------
	.section	.nv.shared.reserved.0,"aw",@nobits
	.weak		__nv_reservedSMEM_offset_0_alias
	.size		__nv_reservedSMEM_offset_0_alias, 0, 64
	.other		__nv_reservedSMEM_offset_0_alias,@"STO_CUDA_RESERVED_SHARED STV_DEFAULT"
__nv_reservedSMEM_offset_0_alias:
	.zero		0
	.zero		64


//--------------------- .nv.constant0._Z19matrixNormOptimizedPfS_i --------------------------
	.section	.nv.constant0._Z19matrixNormOptimizedPfS_i,"a",@progbits
	.sectionflags	@""
	.align	4
.nv.constant0._Z19matrixNormOptimizedPfS_i:
	.zero		916


//--------------------- SYMBOLS --------------------------

	.type		.nv.reservedSmem.offset0,@object
	.size		.nv.reservedSmem.offset0,0x4
	.type		.nv.reservedSmem.cap,@object
	.size		.nv.reservedSmem.cap,0x4
